// auto-generated by cutlass_sweep.gemm — config: {"arch": "sm_90", "cluster_m": 2, "cluster_n": 1, "dtype": "fp16", "dtype_b": "fp16", "layout": "nt", "stages": 0, "tile_k": 32, "tile_m": 64, "tile_n": 8}
#include "cutlass/cutlass.h"
#include "cutlass/gemm/collective/collective_builder.hpp"
#include "cutlass/gemm/device/gemm_universal_adapter.h"
#include "cutlass/gemm/kernel/gemm_universal.hpp"
#include "cutlass/epilogue/collective/collective_builder.hpp"

using ElemA = cutlass::half_t;
using ElemB = cutlass::half_t;
using ElemCD = cutlass::half_t;
using Acc  = float;
using TileShape    = cute::Shape<cute::_64, cute::_8, cute::_32>;
using ClusterShape = cute::Shape<cute::_2, cute::_1, cute::_1>;

using CollectiveEpilogue = typename cutlass::epilogue::collective::CollectiveBuilder<
    cutlass::arch::Sm90, cutlass::arch::OpClassTensorOp,
    TileShape, ClusterShape,
    cutlass::epilogue::collective::EpilogueTileAuto,
    Acc, Acc,
    ElemCD, cutlass::layout::RowMajor, 128 / cutlass::sizeof_bits<ElemCD>::value,
    ElemCD, cutlass::layout::RowMajor, 128 / cutlass::sizeof_bits<ElemCD>::value,
    cutlass::epilogue::collective::EpilogueScheduleAuto
  >::CollectiveOp;

using CollectiveMainloop = typename cutlass::gemm::collective::CollectiveBuilder<
    cutlass::arch::Sm90, cutlass::arch::OpClassTensorOp,
    ElemA, cutlass::layout::RowMajor, 128 / cutlass::sizeof_bits<ElemA>::value,
    ElemB, cutlass::layout::ColumnMajor, 128 / cutlass::sizeof_bits<ElemB>::value,
    Acc,
    TileShape, ClusterShape,
    cutlass::gemm::collective::StageCountAutoCarveout<static_cast<int>(sizeof(typename CollectiveEpilogue::SharedStorage))>,
    cutlass::gemm::collective::KernelScheduleAuto
  >::CollectiveOp;

using GemmKernel = cutlass::gemm::kernel::GemmUniversal<
    cute::Shape<int,int,int,int>,
    CollectiveMainloop,
    CollectiveEpilogue
>;
using Gemm = cutlass::gemm::device::GemmUniversalAdapter<GemmKernel>;

// Force the device kernel symbol into the cubin without needing a host main.
auto* _anchor = &cutlass::device_kernel<GemmKernel>;


// ===== COMPILED SASS (sm_90a) =====

	.target	sm_90a

	.elftype	@"ET_EXEC"


//--------------------- .note.nv.tkinfo           --------------------------
	.section	.note.nv.tkinfo,"",@"SHT_NOTE"
	.sectionflags	@"SHF_NOTE_NV_TKINFO"
	.tkinfo
        /*0018*/ 	.word	0x00000002
        /*0030*/ 	.string	""
        /*0030*/ 	.string	"ptxas"
        /*0030*/ 	.string	"Cuda compilation tools, release 13.0, V13.0.88"
        /*0030*/ 	.string	"Build cuda_13.0.r13.0/compiler.36424714_0"
        /*0030*/ 	.string	"-arch sm_90a -m 64 "



//--------------------- .note.nv.cuinfo           --------------------------
	.section	.note.nv.cuinfo,"",@"SHT_NOTE"
	.sectionflags	@"SHF_NOTE_NV_CUINFO"
        /*0018*/ 	.short	0x0002
        /*001a*/ 	.short	0x005a
        /*001c*/ 	.short	0x0082
	.zero		2


//--------------------- .nv.info                  --------------------------
	.section	.nv.info,"",@"SHT_CUDA_INFO"
	.align	4


	//----- nvinfo : EIATTR_REGCOUNT
	.align		4
        /*0000*/ 	.byte	0x04, 0x2f
        /*0002*/ 	.short	(.L_15 - .L_14)
	.align		4
.L_14:
        /*0004*/ 	.word	index@(_ZN7cutlass13device_kernelINS_4gemm6kernel13GemmUniversalIN4cute5tupleIJiiiiEEENS1_10collective13CollectiveMmaINS1_34MainloopSm90TmaGmmaWarpSpecializedILi50ENS5_IJNS4_1CILi2EEENSA_ILi1EEESC_EEENS1_32KernelTmaWarpSpecializedPingpongEEENS5_IJNSA_ILi64EEENSA_ILi8EEENSA_ILi32EEEEEENS_6half_tENS5_IJlSC_lEEESK_SL_NS4_8TiledMMAINS4_8MMA_AtomIJNS4_4SM904GMMA24MMA_64x8x16_F32F16F16_SSILNSP_5MajorE0ELSR_0ELNSP_7ScaleInE1ELSS_1EEEEEENS4_6LayoutINS5_IJSC_SC_SC_EEENS5_IJNSA_ILi0EEESX_SX_EEEEENS5_IJNS4_10UnderscoreES10_S10_EEEEENS4_13SM90_TMA_LOADENS4_14ComposedLayoutINS4_7SwizzleILi2ELi4ELi3EEENS4_18smem_ptr_flag_bitsILi16EEENSV_INS5_IJSH_SI_EEENS5_IJSI_SC_EEEEEEEvNS4_8identityENS4_23SM90_TMA_LOAD_MULTICASTES1C_vS1D_EENS_8epilogue10collective6detail29Sm90TmaWarpSpecializedAdapterINS1H_15DefaultEpilogueISK_SL_SL_NS1G_6thread17LinearCombinationISK_Li1EffLNS1L_9ScaleType4KindE0ELNS_15FloatRoundStyleE2ESK_EENS1_15EpilogueDefaultEEEEEvvEEEEvNT_6ParamsE)
        /*0008*/ 	.word	0x000000a8


	//----- nvinfo : EIATTR_FRAME_SIZE
	.align		4
.L_15:
        /*000c*/ 	.byte	0x04, 0x11
        /*000e*/ 	.short	(.L_17 - .L_16)
	.align		4
.L_16:
        /*0010*/ 	.word	index@(_ZN7cutlass13device_kernelINS_4gemm6kernel13GemmUniversalIN4cute5tupleIJiiiiEEENS1_10collective13CollectiveMmaINS1_34MainloopSm90TmaGmmaWarpSpecializedILi50ENS5_IJNS4_1CILi2EEENSA_ILi1EEESC_EEENS1_32KernelTmaWarpSpecializedPingpongEEENS5_IJNSA_ILi64EEENSA_ILi8EEENSA_ILi32EEEEEENS_6half_tENS5_IJlSC_lEEESK_SL_NS4_8TiledMMAINS4_8MMA_AtomIJNS4_4SM904GMMA24MMA_64x8x16_F32F16F16_SSILNSP_5MajorE0ELSR_0ELNSP_7ScaleInE1ELSS_1EEEEEENS4_6LayoutINS5_IJSC_SC_SC_EEENS5_IJNSA_ILi0EEESX_SX_EEEEENS5_IJNS4_10UnderscoreES10_S10_EEEEENS4_13SM90_TMA_LOADENS4_14ComposedLayoutINS4_7SwizzleILi2ELi4ELi3EEENS4_18smem_ptr_flag_bitsILi16EEENSV_INS5_IJSH_SI_EEENS5_IJSI_SC_EEEEEEEvNS4_8identityENS4_23SM90_TMA_LOAD_MULTICASTES1C_vS1D_EENS_8epilogue10collective6detail29Sm90TmaWarpSpecializedAdapterINS1H_15DefaultEpilogueISK_SL_SL_NS1G_6thread17LinearCombinationISK_Li1EffLNS1L_9ScaleType4KindE0ELNS_15FloatRoundStyleE2ESK_EENS1_15EpilogueDefaultEEEEEvvEEEEvNT_6ParamsE)
        /*0014*/ 	.word	0x00000000


	//----- nvinfo : EIATTR_MIN_STACK_SIZE
	.align		4
.L_17:
        /*0018*/ 	.byte	0x04, 0x12
        /*001a*/ 	.short	(.L_19 - .L_18)
	.align		4
.L_18:
        /*001c*/ 	.word	index@(_ZN7cutlass13device_kernelINS_4gemm6kernel13GemmUniversalIN4cute5tupleIJiiiiEEENS1_10collective13CollectiveMmaINS1_34MainloopSm90TmaGmmaWarpSpecializedILi50ENS5_IJNS4_1CILi2EEENSA_ILi1EEESC_EEENS1_32KernelTmaWarpSpecializedPingpongEEENS5_IJNSA_ILi64EEENSA_ILi8EEENSA_ILi32EEEEEENS_6half_tENS5_IJlSC_lEEESK_SL_NS4_8TiledMMAINS4_8MMA_AtomIJNS4_4SM904GMMA24MMA_64x8x16_F32F16F16_SSILNSP_5MajorE0ELSR_0ELNSP_7ScaleInE1ELSS_1EEEEEENS4_6LayoutINS5_IJSC_SC_SC_EEENS5_IJNSA_ILi0EEESX_SX_EEEEENS5_IJNS4_10UnderscoreES10_S10_EEEEENS4_13SM90_TMA_LOADENS4_14ComposedLayoutINS4_7SwizzleILi2ELi4ELi3EEENS4_18smem_ptr_flag_bitsILi16EEENSV_INS5_IJSH_SI_EEENS5_IJSI_SC_EEEEEEEvNS4_8identityENS4_23SM90_TMA_LOAD_MULTICASTES1C_vS1D_EENS_8epilogue10collective6detail29Sm90TmaWarpSpecializedAdapterINS1H_15DefaultEpilogueISK_SL_SL_NS1G_6thread17LinearCombinationISK_Li1EffLNS1L_9ScaleType4KindE0ELNS_15FloatRoundStyleE2ESK_EENS1_15EpilogueDefaultEEEEEvvEEEEvNT_6ParamsE)
        /*0020*/ 	.word	0x00000000
.L_19:


//--------------------- .nv.compat                --------------------------
	.section	.nv.compat,"",@"SHT_CUDA_COMPAT_INFO"
	.align	4
        /*0000*/ 	.byte	0x02, 0x09, 0x01, 0x00, 0x02, 0x02, 0x04, 0x00, 0x02, 0x05, 0x05, 0x00, 0x03, 0x07, 0x01, 0x01
        /*0010*/ 	.byte	0x02, 0x03, 0x01, 0x00, 0x02, 0x06, 0x01, 0x00, 0x04, 0x0b, 0x08, 0x00, 0x00, 0x00, 0x00, 0x00
        /*0020*/ 	.byte	0x00, 0x00, 0x00, 0x00


//--------------------- .nv.info._ZN7cutlass13device_kernelINS_4gemm6kernel13GemmUniversalIN4cute5tupleIJiiiiEEENS1_10collective13CollectiveMmaINS1_34MainloopSm90TmaGmmaWarpSpecializedILi50ENS5_IJNS4_1CILi2EEENSA_ILi1EEESC_EEENS1_32KernelTmaWarpSpecializedPingpongEEENS5_IJNSA_ILi64EEENSA_ILi8EEENSA_ILi32EEEEEENS_6half_tENS5_IJlSC_lEEESK_SL_NS4_8TiledMMAINS4_8MMA_AtomIJNS4_4SM904GMMA24MMA_64x8x16_F32F16F16_SSILNSP_5MajorE0ELSR_0ELNSP_7ScaleInE1ELSS_1EEEEEENS4_6LayoutINS5_IJSC_SC_SC_EEENS5_IJNSA_ILi0EEESX_SX_EEEEENS5_IJNS4_10UnderscoreES10_S10_EEEEENS4_13SM90_TMA_LOADENS4_14ComposedLayoutINS4_7SwizzleILi2ELi4ELi3EEENS4_18smem_ptr_flag_bitsILi16EEENSV_INS5_IJSH_SI_EEENS5_IJSI_SC_EEEEEEEvNS4_8identityENS4_23SM90_TMA_LOAD_MULTICASTES1C_vS1D_EENS_8epilogue10collective6detail29Sm90TmaWarpSpecializedAdapterINS1H_15DefaultEpilogueISK_SL_SL_NS1G_6thread17LinearCombinationISK_Li1EffLNS1L_9ScaleType4KindE0ELNS_15FloatRoundStyleE2ESK_EENS1_15EpilogueDefaultEEEEEvvEEEEvNT_6ParamsE --------------------------
	.section	.nv.info._ZN7cutlass13device_kernelINS_4gemm6kernel13GemmUniversalIN4cute5tupleIJiiiiEEENS1_10collective13CollectiveMmaINS1_34MainloopSm90TmaGmmaWarpSpecializedILi50ENS5_IJNS4_1CILi2EEENSA_ILi1EEESC_EEENS1_32KernelTmaWarpSpecializedPingpongEEENS5_IJNSA_ILi64EEENSA_ILi8EEENSA_ILi32EEEEEENS_6half_tENS5_IJlSC_lEEESK_SL_NS4_8TiledMMAINS4_8MMA_AtomIJNS4_4SM904GMMA24MMA_64x8x16_F32F16F16_SSILNSP_5MajorE0ELSR_0ELNSP_7ScaleInE1ELSS_1EEEEEENS4_6LayoutINS5_IJSC_SC_SC_EEENS5_IJNSA_ILi0EEESX_SX_EEEEENS5_IJNS4_10UnderscoreES10_S10_EEEEENS4_13SM90_TMA_LOADENS4_14ComposedLayoutINS4_7SwizzleILi2ELi4ELi3EEENS4_18smem_ptr_flag_bitsILi16EEENSV_INS5_IJSH_SI_EEENS5_IJSI_SC_EEEEEEEvNS4_8identityENS4_23SM90_TMA_LOAD_MULTICASTES1C_vS1D_EENS_8epilogue10collective6detail29Sm90TmaWarpSpecializedAdapterINS1H_15DefaultEpilogueISK_SL_SL_NS1G_6thread17LinearCombinationISK_Li1EffLNS1L_9ScaleType4KindE0ELNS_15FloatRoundStyleE2ESK_EENS1_15EpilogueDefaultEEEEEvvEEEEvNT_6ParamsE,"",@"SHT_CUDA_INFO"
	.sectionflags	@""
	.align	4


	//----- nvinfo : EIATTR_CUDA_API_VERSION
	.align		4
        /*0000*/ 	.byte	0x04, 0x37
        /*0002*/ 	.short	(.L_21 - .L_20)
.L_20:
        /*0004*/ 	.word	0x00000082


	//----- nvinfo : EIATTR_KPARAM_INFO
	.align		4
.L_21:
        /*0008*/ 	.byte	0x04, 0x17
        /*000a*/ 	.short	(.L_23 - .L_22)
.L_22:
        /*000c*/ 	.word	0x00000000
        /*0010*/ 	.short	0x0000
        /*0012*/ 	.short	0x0070
        /*0014*/ 	.byte	0x00, 0xf0, 0x01, 0x10


	//----- nvinfo : EIATTR_SPARSE_MMA_MASK
	.align		4
.L_23:
        /*0018*/ 	.byte	0x03, 0x50
        /*001a*/ 	.short	0x0000


	//----- nvinfo : EIATTR_MAXREG_COUNT
	.align		4
        /*001c*/ 	.byte	0x03, 0x1b
        /*001e*/ 	.short	0x00a8


	//----- nvinfo : EIATTR_NUM_BARRIERS
	.align		4
        /*0020*/ 	.byte	0x02, 0x4c
        /*0022*/ 	.byte	0x01
	.zero		1


	//----- nvinfo : EIATTR_EXTERNS
	.align		4
        /*0024*/ 	.byte	0x04, 0x0f
        /*0026*/ 	.short	(.L_25 - .L_24)


	//   ....[0]....
	.align		4
.L_24:
        /*0028*/ 	.word	index@(__assertfail)


	//----- nvinfo : EIATTR_MERCURY_ISA_VERSION
	.align		4
.L_25:
        /*002c*/ 	.byte	0x03, 0x5f
        /*002e*/ 	.short	0x0101


	//----- nvinfo : EIATTR_INT_WARP_WIDE_INSTR_OFFSETS
	.align		4
        /*0030*/ 	.byte	0x04, 0x31
        /*0032*/ 	.short	(.L_27 - .L_26)


	//   ....[0]....
.L_26:
        /*0034*/ 	.word	0x00000ac0


	//   ....[1]....
        /*0038*/ 	.word	0x00000ae0


	//   ....[2]....
        /*003c*/ 	.word	0x00000b90


	//   ....[3]....
        /*0040*/ 	.word	0x00000bc0


	//   ....[4]....
        /*0044*/ 	.word	0x00000d30


	//   ....[5]....
        /*0048*/ 	.word	0x00000d40


	//   ....[6]....
        /*004c*/ 	.word	0x00000d50


	//   ....[7]....
        /*0050*/ 	.word	0x00000da0


	//   ....[8]....
        /*0054*/ 	.word	0x00002510


	//----- nvinfo : EIATTR_COOP_GROUP_MASK_REGIDS
	.align		4
.L_27:
        /*0058*/ 	.byte	0x04, 0x29
        /*005a*/ 	.short	(.L_29 - .L_28)


	//   ....[0]....
.L_28:
        /*005c*/ 	.word	0xffffffff


	//   ....[1]....
        /*0060*/ 	.word	0xffffffff


	//   ....[2]....
        /*0064*/ 	.word	0xffffffff


	//   ....[3]....
        /*0068*/ 	.word	0xffffffff


	//   ....[4]....
        /*006c*/ 	.word	0xffffffff


	//   ....[5]....
        /*0070*/ 	.word	0xffffffff


	//   ....[6]....
        /*0074*/ 	.word	0xffffffff


	//----- nvinfo : EIATTR_COOP_GROUP_INSTR_OFFSETS
	.align		4
.L_29:
        /*0078*/ 	.byte	0x04, 0x28
        /*007a*/ 	.short	(.L_31 - .L_30)


	//   ....[0]....
.L_30:
        /*007c*/ 	.word	0x00000060


	//   ....[1]....
        /*0080*/ 	.word	0x00000070


	//   ....[2]....
        /*0084*/ 	.word	0x00000130


	//   ....[3]....
        /*0088*/ 	.word	0x000008c0


	//   ....[4]....
        /*008c*/ 	.word	0x00000900


	//   ....[5]....
        /*0090*/ 	.word	0x00000980


	//   ....[6]....
        /*0094*/ 	.word	0x00000f40


	//----- nvinfo : EIATTR_REG_RECONFIG
	.align		4
.L_31:
        /*0098*/ 	.byte	0x01, 0x54
	.zero		2


	//----- nvinfo : EIATTR_SYSCALL_OFFSETS
	.align		4
        /*009c*/ 	.byte	0x04, 0x46
        /*009e*/ 	.short	(.L_33 - .L_32)


	//   ....[0]....
.L_32:
        /*00a0*/ 	.word	0x00001f40


	//----- nvinfo : EIATTR_MBARRIER_INSTR_OFFSETS
	.align		4
.L_33:
        /*00a4*/ 	.byte	0x04, 0x39
        /*00a6*/ 	.short	(.L_35 - .L_34)


	//   ....[0]....
.L_34:
        /*00a8*/ 	.word	0x00000250
        /*00ac*/ 	.word	0x000000ff
        /*00b0*/ 	.word	0x00000000
        /*00b4*/ 	.short	0x0100
        /*00b6*/ 	.byte	0x08
	.zero		1


	//   ....[1]....
        /*00b8*/ 	.word	0x00000260
        /*00bc*/ 	.word	0x000000ff
        /*00c0*/ 	.word	0x00000190
        /*00c4*/ 	.short	0x0100
        /*00c6*/ 	.byte	0x08
	.zero		1


	//   ....[2]....
        /*00c8*/ 	.word	0x00000270
        /*00cc*/ 	.word	0x000000ff
        /*00d0*/ 	.word	0x00000008
        /*00d4*/ 	.short	0x0100
        /*00d6*/ 	.byte	0x08
	.zero		1


	//   ....[3]....
        /*00d8*/ 	.word	0x00000280
        /*00dc*/ 	.word	0x000000ff
        /*00e0*/ 	.word	0x00000198
        /*00e4*/ 	.short	0x0100
        /*00e6*/ 	.byte	0x08
	.zero		1


	//   ....[4]....
        /*00e8*/ 	.word	0x00000290
        /*00ec*/ 	.word	0x000000ff
        /*00f0*/ 	.word	0x00000010
        /*00f4*/ 	.short	0x0100
        /*00f6*/ 	.byte	0x08
	.zero		1


	//   ....[5]....
        /*00f8*/ 	.word	0x000002a0
        /*00fc*/ 	.word	0x000000ff
        /*0100*/ 	.word	0x000001a0
        /*0104*/ 	.short	0x0100
        /*0106*/ 	.byte	0x08
	.zero		1


	//   ....[6]....
        /*0108*/ 	.word	0x000002b0
        /*010c*/ 	.word	0x000000ff
        /*0110*/ 	.word	0x00000018
        /*0114*/ 	.short	0x0100
        /*0116*/ 	.byte	0x08
	.zero		1


	//   ....[7]....
        /*0118*/ 	.word	0x000002c0
        /*011c*/ 	.word	0x000000ff
        /*0120*/ 	.word	0x000001a8
        /*0124*/ 	.short	0x0100
        /*0126*/ 	.byte	0x08
	.zero		1


	//   ....[8]....
        /*0128*/ 	.word	0x000002d0
        /*012c*/ 	.word	0x000000ff
        /*0130*/ 	.word	0x00000020
        /*0134*/ 	.short	0x0100
        /*0136*/ 	.byte	0x08
	.zero		1


	//   ....[9]....
        /*0138*/ 	.word	0x000002e0
        /*013c*/ 	.word	0x000000ff
        /*0140*/ 	.word	0x000001b0
        /*0144*/ 	.short	0x0100
        /*0146*/ 	.byte	0x08
	.zero		1


	//   ....[10]....
        /*0148*/ 	.word	0x000002f0
        /*014c*/ 	.word	0x000000ff
        /*0150*/ 	.word	0x00000028
        /*0154*/ 	.short	0x0100
        /*0156*/ 	.byte	0x08
	.zero		1


	//   ....[11]....
        /*0158*/ 	.word	0x00000300
        /*015c*/ 	.word	0x000000ff
        /*0160*/ 	.word	0x000001b8
        /*0164*/ 	.short	0x0100
        /*0166*/ 	.byte	0x08
	.zero		1


	//   ....[12]....
        /*0168*/ 	.word	0x00000310
        /*016c*/ 	.word	0x000000ff
        /*0170*/ 	.word	0x00000030
        /*0174*/ 	.short	0x0100
        /*0176*/ 	.byte	0x08
	.zero		1


	//   ....[13]....
        /*0178*/ 	.word	0x00000320
        /*017c*/ 	.word	0x000000ff
        /*0180*/ 	.word	0x000001c0
        /*0184*/ 	.short	0x0100
        /*0186*/ 	.byte	0x08
	.zero		1


	//   ....[14]....
        /*0188*/ 	.word	0x00000330
        /*018c*/ 	.word	0x000000ff
        /*0190*/ 	.word	0x00000038
        /*0194*/ 	.short	0x0100
        /*0196*/ 	.byte	0x08
	.zero		1


	//   ....[15]....
        /*0198*/ 	.word	0x00000340
        /*019c*/ 	.word	0x000000ff
        /*01a0*/ 	.word	0x000001c8
        /*01a4*/ 	.short	0x0100
        /*01a6*/ 	.byte	0x08
	.zero		1


	//   ....[16]....
        /*01a8*/ 	.word	0x00000350
        /*01ac*/ 	.word	0x000000ff
        /*01b0*/ 	.word	0x00000040
        /*01b4*/ 	.short	0x0100
        /*01b6*/ 	.byte	0x08
	.zero		1


	//   ....[17]....
        /*01b8*/ 	.word	0x00000360
        /*01bc*/ 	.word	0x000000ff
        /*01c0*/ 	.word	0x000001d0
        /*01c4*/ 	.short	0x0100
        /*01c6*/ 	.byte	0x08
	.zero		1


	//   ....[18]....
        /*01c8*/ 	.word	0x00000370
        /*01cc*/ 	.word	0x000000ff
        /*01d0*/ 	.word	0x00000048
        /*01d4*/ 	.short	0x0100
        /*01d6*/ 	.byte	0x08
	.zero		1


	//   ....[19]....
        /*01d8*/ 	.word	0x00000380
        /*01dc*/ 	.word	0x000000ff
        /*01e0*/ 	.word	0x000001d8
        /*01e4*/ 	.short	0x0100
        /*01e6*/ 	.byte	0x08
	.zero		1


	//   ....[20]....
        /*01e8*/ 	.word	0x00000390
        /*01ec*/ 	.word	0x000000ff
        /*01f0*/ 	.word	0x00000050
        /*01f4*/ 	.short	0x0100
        /*01f6*/ 	.byte	0x08
	.zero		1


	//   ....[21]....
        /*01f8*/ 	.word	0x000003a0
        /*01fc*/ 	.word	0x000000ff
        /*0200*/ 	.word	0x000001e0
        /*0204*/ 	.short	0x0100
        /*0206*/ 	.byte	0x08
	.zero		1


	//   ....[22]....
        /*0208*/ 	.word	0x000003b0
        /*020c*/ 	.word	0x000000ff
        /*0210*/ 	.word	0x00000058
        /*0214*/ 	.short	0x0100
        /*0216*/ 	.byte	0x08
	.zero		1


	//   ....[23]....
        /*0218*/ 	.word	0x000003c0
        /*021c*/ 	.word	0x000000ff
        /*0220*/ 	.word	0x000001e8
        /*0224*/ 	.short	0x0100
        /*0226*/ 	.byte	0x08
	.zero		1


	//   ....[24]....
        /*0228*/ 	.word	0x000003d0
        /*022c*/ 	.word	0x000000ff
        /*0230*/ 	.word	0x00000060
        /*0234*/ 	.short	0x0100
        /*0236*/ 	.byte	0x08
	.zero		1


	//   ....[25]....
        /*0238*/ 	.word	0x000003e0
        /*023c*/ 	.word	0x000000ff
        /*0240*/ 	.word	0x000001f0
        /*0244*/ 	.short	0x0100
        /*0246*/ 	.byte	0x08
	.zero		1


	//   ....[26]....
        /*0248*/ 	.word	0x000003f0
        /*024c*/ 	.word	0x000000ff
        /*0250*/ 	.word	0x00000068
        /*0254*/ 	.short	0x0100
        /*0256*/ 	.byte	0x08
	.zero		1


	//   ....[27]....
        /*0258*/ 	.word	0x00000400
        /*025c*/ 	.word	0x000000ff
        /*0260*/ 	.word	0x000001f8
        /*0264*/ 	.short	0x0100
        /*0266*/ 	.byte	0x08
	.zero		1


	//   ....[28]....
        /*0268*/ 	.word	0x00000410
        /*026c*/ 	.word	0x000000ff
        /*0270*/ 	.word	0x00000070
        /*0274*/ 	.short	0x0100
        /*0276*/ 	.byte	0x08
	.zero		1


	//   ....[29]....
        /*0278*/ 	.word	0x00000420
        /*027c*/ 	.word	0x000000ff
        /*0280*/ 	.word	0x00000200
        /*0284*/ 	.short	0x0100
        /*0286*/ 	.byte	0x08
	.zero		1


	//   ....[30]....
        /*0288*/ 	.word	0x00000430
        /*028c*/ 	.word	0x000000ff
        /*0290*/ 	.word	0x00000078
        /*0294*/ 	.short	0x0100
        /*0296*/ 	.byte	0x08
	.zero		1


	//   ....[31]....
        /*0298*/ 	.word	0x00000440
        /*029c*/ 	.word	0x000000ff
        /*02a0*/ 	.word	0x00000208
        /*02a4*/ 	.short	0x0100
        /*02a6*/ 	.byte	0x08
	.zero		1


	//   ....[32]....
        /*02a8*/ 	.word	0x00000450
        /*02ac*/ 	.word	0x000000ff
        /*02b0*/ 	.word	0x00000080
        /*02b4*/ 	.short	0x0100
        /*02b6*/ 	.byte	0x08
	.zero		1


	//   ....[33]....
        /*02b8*/ 	.word	0x00000460
        /*02bc*/ 	.word	0x000000ff
        /*02c0*/ 	.word	0x00000210
        /*02c4*/ 	.short	0x0100
        /*02c6*/ 	.byte	0x08
	.zero		1


	//   ....[34]....
        /*02c8*/ 	.word	0x00000470
        /*02cc*/ 	.word	0x000000ff
        /*02d0*/ 	.word	0x00000088
        /*02d4*/ 	.short	0x0100
        /*02d6*/ 	.byte	0x08
	.zero		1


	//   ....[35]....
        /*02d8*/ 	.word	0x00000480
        /*02dc*/ 	.word	0x000000ff
        /*02e0*/ 	.word	0x00000218
        /*02e4*/ 	.short	0x0100
        /*02e6*/ 	.byte	0x08
	.zero		1


	//   ....[36]....
        /*02e8*/ 	.word	0x00000490
        /*02ec*/ 	.word	0x000000ff
        /*02f0*/ 	.word	0x00000090
        /*02f4*/ 	.short	0x0100
        /*02f6*/ 	.byte	0x08
	.zero		1


	//   ....[37]....
        /*02f8*/ 	.word	0x000004a0
        /*02fc*/ 	.word	0x000000ff
        /*0300*/ 	.word	0x00000220
        /*0304*/ 	.short	0x0100
        /*0306*/ 	.byte	0x08
	.zero		1


	//   ....[38]....
        /*0308*/ 	.word	0x000004b0
        /*030c*/ 	.word	0x000000ff
        /*0310*/ 	.word	0x00000098
        /*0314*/ 	.short	0x0100
        /*0316*/ 	.byte	0x08
	.zero		1


	//   ....[39]....
        /*0318*/ 	.word	0x000004c0
        /*031c*/ 	.word	0x000000ff
        /*0320*/ 	.word	0x00000228
        /*0324*/ 	.short	0x0100
        /*0326*/ 	.byte	0x08
	.zero		1


	//   ....[40]....
        /*0328*/ 	.word	0x000004d0
        /*032c*/ 	.word	0x000000ff
        /*0330*/ 	.word	0x000000a0
        /*0334*/ 	.short	0x0100
        /*0336*/ 	.byte	0x08
	.zero		1


	//   ....[41]....
        /*0338*/ 	.word	0x000004e0
        /*033c*/ 	.word	0x000000ff
        /*0340*/ 	.word	0x00000230
        /*0344*/ 	.short	0x0100
        /*0346*/ 	.byte	0x08
	.zero		1


	//   ....[42]....
        /*0348*/ 	.word	0x000004f0
        /*034c*/ 	.word	0x000000ff
        /*0350*/ 	.word	0x000000a8
        /*0354*/ 	.short	0x0100
        /*0356*/ 	.byte	0x08
	.zero		1


	//   ....[43]....
        /*0358*/ 	.word	0x00000500
        /*035c*/ 	.word	0x000000ff
        /*0360*/ 	.word	0x00000238
        /*0364*/ 	.short	0x0100
        /*0366*/ 	.byte	0x08
	.zero		1


	//   ....[44]....
        /*0368*/ 	.word	0x00000510
        /*036c*/ 	.word	0x000000ff
        /*0370*/ 	.word	0x000000b0
        /*0374*/ 	.short	0x0100
        /*0376*/ 	.byte	0x08
	.zero		1


	//   ....[45]....
        /*0378*/ 	.word	0x00000520
        /*037c*/ 	.word	0x000000ff
        /*0380*/ 	.word	0x00000240
        /*0384*/ 	.short	0x0100
        /*0386*/ 	.byte	0x08
	.zero		1


	//   ....[46]....
        /*0388*/ 	.word	0x00000530
        /*038c*/ 	.word	0x000000ff
        /*0390*/ 	.word	0x000000b8
        /*0394*/ 	.short	0x0100
        /*0396*/ 	.byte	0x08
	.zero		1


	//   ....[47]....
        /*0398*/ 	.word	0x00000540
        /*039c*/ 	.word	0x000000ff
        /*03a0*/ 	.word	0x00000248
        /*03a4*/ 	.short	0x0100
        /*03a6*/ 	.byte	0x08
	.zero		1


	//   ....[48]....
        /*03a8*/ 	.word	0x00000550
        /*03ac*/ 	.word	0x000000ff
        /*03b0*/ 	.word	0x000000c0
        /*03b4*/ 	.short	0x0100
        /*03b6*/ 	.byte	0x08
	.zero		1


	//   ....[49]....
        /*03b8*/ 	.word	0x00000560
        /*03bc*/ 	.word	0x000000ff
        /*03c0*/ 	.word	0x00000250
        /*03c4*/ 	.short	0x0100
        /*03c6*/ 	.byte	0x08
	.zero		1


	//   ....[50]....
        /*03c8*/ 	.word	0x00000570
        /*03cc*/ 	.word	0x000000ff
        /*03d0*/ 	.word	0x000000c8
        /*03d4*/ 	.short	0x0100
        /*03d6*/ 	.byte	0x08
	.zero		1


	//   ....[51]....
        /*03d8*/ 	.word	0x00000580
        /*03dc*/ 	.word	0x000000ff
        /*03e0*/ 	.word	0x00000258
        /*03e4*/ 	.short	0x0100
        /*03e6*/ 	.byte	0x08
	.zero		1


	//   ....[52]....
        /*03e8*/ 	.word	0x00000590
        /*03ec*/ 	.word	0x000000ff
        /*03f0*/ 	.word	0x000000d0
        /*03f4*/ 	.short	0x0100
        /*03f6*/ 	.byte	0x08
	.zero		1


	//   ....[53]....
        /*03f8*/ 	.word	0x000005a0
        /*03fc*/ 	.word	0x000000ff
        /*0400*/ 	.word	0x00000260
        /*0404*/ 	.short	0x0100
        /*0406*/ 	.byte	0x08
	.zero		1


	//   ....[54]....
        /*0408*/ 	.word	0x000005b0
        /*040c*/ 	.word	0x000000ff
        /*0410*/ 	.word	0x000000d8
        /*0414*/ 	.short	0x0100
        /*0416*/ 	.byte	0x08
	.zero		1


	//   ....[55]....
        /*0418*/ 	.word	0x000005c0
        /*041c*/ 	.word	0x000000ff
        /*0420*/ 	.word	0x00000268
        /*0424*/ 	.short	0x0100
        /*0426*/ 	.byte	0x08
	.zero		1


	//   ....[56]....
        /*0428*/ 	.word	0x000005d0
        /*042c*/ 	.word	0x000000ff
        /*0430*/ 	.word	0x000000e0
        /*0434*/ 	.short	0x0100
        /*0436*/ 	.byte	0x08
	.zero		1


	//   ....[57]....
        /*0438*/ 	.word	0x000005e0
        /*043c*/ 	.word	0x000000ff
        /*0440*/ 	.word	0x00000270
        /*0444*/ 	.short	0x0100
        /*0446*/ 	.byte	0x08
	.zero		1


	//   ....[58]....
        /*0448*/ 	.word	0x000005f0
        /*044c*/ 	.word	0x000000ff
        /*0450*/ 	.word	0x000000e8
        /*0454*/ 	.short	0x0100
        /*0456*/ 	.byte	0x08
	.zero		1


	//   ....[59]....
        /*0458*/ 	.word	0x00000600
        /*045c*/ 	.word	0x000000ff
        /*0460*/ 	.word	0x00000278
        /*0464*/ 	.short	0x0100
        /*0466*/ 	.byte	0x08
	.zero		1


	//   ....[60]....
        /*0468*/ 	.word	0x00000610
        /*046c*/ 	.word	0x000000ff
        /*0470*/ 	.word	0x000000f0
        /*0474*/ 	.short	0x0100
        /*0476*/ 	.byte	0x08
	.zero		1


	//   ....[61]....
        /*0478*/ 	.word	0x00000620
        /*047c*/ 	.word	0x000000ff
        /*0480*/ 	.word	0x00000280
        /*0484*/ 	.short	0x0100
        /*0486*/ 	.byte	0x08
	.zero		1


	//   ....[62]....
        /*0488*/ 	.word	0x00000630
        /*048c*/ 	.word	0x000000ff
        /*0490*/ 	.word	0x000000f8
        /*0494*/ 	.short	0x0100
        /*0496*/ 	.byte	0x08
	.zero		1


	//   ....[63]....
        /*0498*/ 	.word	0x00000640
        /*049c*/ 	.word	0x000000ff
        /*04a0*/ 	.word	0x00000288
        /*04a4*/ 	.short	0x0100
        /*04a6*/ 	.byte	0x08
	.zero		1


	//   ....[64]....
        /*04a8*/ 	.word	0x00000650
        /*04ac*/ 	.word	0x000000ff
        /*04b0*/ 	.word	0x00000100
        /*04b4*/ 	.short	0x0100
        /*04b6*/ 	.byte	0x08
	.zero		1


	//   ....[65]....
        /*04b8*/ 	.word	0x00000660
        /*04bc*/ 	.word	0x000000ff
        /*04c0*/ 	.word	0x00000290
        /*04c4*/ 	.short	0x0100
        /*04c6*/ 	.byte	0x08
	.zero		1


	//   ....[66]....
        /*04c8*/ 	.word	0x00000670
        /*04cc*/ 	.word	0x000000ff
        /*04d0*/ 	.word	0x00000108
        /*04d4*/ 	.short	0x0100
        /*04d6*/ 	.byte	0x08
	.zero		1


	//   ....[67]....
        /*04d8*/ 	.word	0x00000680
        /*04dc*/ 	.word	0x000000ff
        /*04e0*/ 	.word	0x00000298
        /*04e4*/ 	.short	0x0100
        /*04e6*/ 	.byte	0x08
	.zero		1


	//   ....[68]....
        /*04e8*/ 	.word	0x00000690
        /*04ec*/ 	.word	0x000000ff
        /*04f0*/ 	.word	0x00000110
        /*04f4*/ 	.short	0x0100
        /*04f6*/ 	.byte	0x08
	.zero		1


	//   ....[69]....
        /*04f8*/ 	.word	0x000006a0
        /*04fc*/ 	.word	0x000000ff
        /*0500*/ 	.word	0x000002a0
        /*0504*/ 	.short	0x0100
        /*0506*/ 	.byte	0x08
	.zero		1


	//   ....[70]....
        /*0508*/ 	.word	0x000006b0
        /*050c*/ 	.word	0x000000ff
        /*0510*/ 	.word	0x00000118
        /*0514*/ 	.short	0x0100
        /*0516*/ 	.byte	0x08
	.zero		1


	//   ....[71]....
        /*0518*/ 	.word	0x000006c0
        /*051c*/ 	.word	0x000000ff
        /*0520*/ 	.word	0x000002a8
        /*0524*/ 	.short	0x0100
        /*0526*/ 	.byte	0x08
	.zero		1


	//   ....[72]....
        /*0528*/ 	.word	0x000006d0
        /*052c*/ 	.word	0x000000ff
        /*0530*/ 	.word	0x00000120
        /*0534*/ 	.short	0x0100
        /*0536*/ 	.byte	0x08
	.zero		1


	//   ....[73]....
        /*0538*/ 	.word	0x000006e0
        /*053c*/ 	.word	0x000000ff
        /*0540*/ 	.word	0x000002b0
        /*0544*/ 	.short	0x0100
        /*0546*/ 	.byte	0x08
	.zero		1


	//   ....[74]....
        /*0548*/ 	.word	0x000006f0
        /*054c*/ 	.word	0x000000ff
        /*0550*/ 	.word	0x00000128
        /*0554*/ 	.short	0x0100
        /*0556*/ 	.byte	0x08
	.zero		1


	//   ....[75]....
        /*0558*/ 	.word	0x00000700
        /*055c*/ 	.word	0x000000ff
        /*0560*/ 	.word	0x000002b8
        /*0564*/ 	.short	0x0100
        /*0566*/ 	.byte	0x08
	.zero		1


	//   ....[76]....
        /*0568*/ 	.word	0x00000710
        /*056c*/ 	.word	0x000000ff
        /*0570*/ 	.word	0x00000130
        /*0574*/ 	.short	0x0100
        /*0576*/ 	.byte	0x08
	.zero		1


	//   ....[77]....
        /*0578*/ 	.word	0x00000720
        /*057c*/ 	.word	0x000000ff
        /*0580*/ 	.word	0x000002c0
        /*0584*/ 	.short	0x0100
        /*0586*/ 	.byte	0x08
	.zero		1


	//   ....[78]....
        /*0588*/ 	.word	0x00000730
        /*058c*/ 	.word	0x000000ff
        /*0590*/ 	.word	0x00000138
        /*0594*/ 	.short	0x0100
        /*0596*/ 	.byte	0x08
	.zero		1


	//   ....[79]....
        /*0598*/ 	.word	0x00000740
        /*059c*/ 	.word	0x000000ff
        /*05a0*/ 	.word	0x000002c8
        /*05a4*/ 	.short	0x0100
        /*05a6*/ 	.byte	0x08
	.zero		1


	//   ....[80]....
        /*05a8*/ 	.word	0x00000750
        /*05ac*/ 	.word	0x000000ff
        /*05b0*/ 	.word	0x00000140
        /*05b4*/ 	.short	0x0100
        /*05b6*/ 	.byte	0x08
	.zero		1


	//   ....[81]....
        /*05b8*/ 	.word	0x00000760
        /*05bc*/ 	.word	0x000000ff
        /*05c0*/ 	.word	0x000002d0
        /*05c4*/ 	.short	0x0100
        /*05c6*/ 	.byte	0x08
	.zero		1


	//   ....[82]....
        /*05c8*/ 	.word	0x00000770
        /*05cc*/ 	.word	0x000000ff
        /*05d0*/ 	.word	0x00000148
        /*05d4*/ 	.short	0x0100
        /*05d6*/ 	.byte	0x08
	.zero		1


	//   ....[83]....
        /*05d8*/ 	.word	0x00000780
        /*05dc*/ 	.word	0x000000ff
        /*05e0*/ 	.word	0x000002d8
        /*05e4*/ 	.short	0x0100
        /*05e6*/ 	.byte	0x08
	.zero		1


	//   ....[84]....
        /*05e8*/ 	.word	0x00000790
        /*05ec*/ 	.word	0x000000ff
        /*05f0*/ 	.word	0x00000150
        /*05f4*/ 	.short	0x0100
        /*05f6*/ 	.byte	0x08
	.zero		1


	//   ....[85]....
        /*05f8*/ 	.word	0x000007a0
        /*05fc*/ 	.word	0x000000ff
        /*0600*/ 	.word	0x000002e0
        /*0604*/ 	.short	0x0100
        /*0606*/ 	.byte	0x08
	.zero		1


	//   ....[86]....
        /*0608*/ 	.word	0x000007b0
        /*060c*/ 	.word	0x000000ff
        /*0610*/ 	.word	0x00000158
        /*0614*/ 	.short	0x0100
        /*0616*/ 	.byte	0x08
	.zero		1


	//   ....[87]....
        /*0618*/ 	.word	0x000007c0
        /*061c*/ 	.word	0x000000ff
        /*0620*/ 	.word	0x000002e8
        /*0624*/ 	.short	0x0100
        /*0626*/ 	.byte	0x08
	.zero		1


	//   ....[88]....
        /*0628*/ 	.word	0x000007d0
        /*062c*/ 	.word	0x000000ff
        /*0630*/ 	.word	0x00000160
        /*0634*/ 	.short	0x0100
        /*0636*/ 	.byte	0x08
	.zero		1


	//   ....[89]....
        /*0638*/ 	.word	0x000007e0
        /*063c*/ 	.word	0x000000ff
        /*0640*/ 	.word	0x000002f0
        /*0644*/ 	.short	0x0100
        /*0646*/ 	.byte	0x08
	.zero		1


	//   ....[90]....
        /*0648*/ 	.word	0x000007f0
        /*064c*/ 	.word	0x000000ff
        /*0650*/ 	.word	0x00000168
        /*0654*/ 	.short	0x0100
        /*0656*/ 	.byte	0x08
	.zero		1


	//   ....[91]....
        /*0658*/ 	.word	0x00000800
        /*065c*/ 	.word	0x000000ff
        /*0660*/ 	.word	0x000002f8
        /*0664*/ 	.short	0x0100
        /*0666*/ 	.byte	0x08
	.zero		1


	//   ....[92]....
        /*0668*/ 	.word	0x00000810
        /*066c*/ 	.word	0x000000ff
        /*0670*/ 	.word	0x00000170
        /*0674*/ 	.short	0x0100
        /*0676*/ 	.byte	0x08
	.zero		1


	//   ....[93]....
        /*0678*/ 	.word	0x00000820
        /*067c*/ 	.word	0x000000ff
        /*0680*/ 	.word	0x00000300
        /*0684*/ 	.short	0x0100
        /*0686*/ 	.byte	0x08
	.zero		1


	//   ....[94]....
        /*0688*/ 	.word	0x00000830
        /*068c*/ 	.word	0x000000ff
        /*0690*/ 	.word	0x00000178
        /*0694*/ 	.short	0x0100
        /*0696*/ 	.byte	0x08
	.zero		1


	//   ....[95]....
        /*0698*/ 	.word	0x00000840
        /*069c*/ 	.word	0x000000ff
        /*06a0*/ 	.word	0x00000308
        /*06a4*/ 	.short	0x0100
        /*06a6*/ 	.byte	0x08
	.zero		1


	//   ....[96]....
        /*06a8*/ 	.word	0x00000850
        /*06ac*/ 	.word	0x000000ff
        /*06b0*/ 	.word	0x00000180
        /*06b4*/ 	.short	0x0100
        /*06b6*/ 	.byte	0x08
	.zero		1


	//   ....[97]....
        /*06b8*/ 	.word	0x00000860
        /*06bc*/ 	.word	0x000000ff
        /*06c0*/ 	.word	0x00000310
        /*06c4*/ 	.short	0x0100
        /*06c6*/ 	.byte	0x08
	.zero		1


	//   ....[98]....
        /*06c8*/ 	.word	0x00000870
        /*06cc*/ 	.word	0x000000ff
        /*06d0*/ 	.word	0x00000188
        /*06d4*/ 	.short	0x0100
        /*06d6*/ 	.byte	0x08
	.zero		1


	//   ....[99]....
        /*06d8*/ 	.word	0x00000880
        /*06dc*/ 	.word	0x000000ff
        /*06e0*/ 	.word	0x00000318
        /*06e4*/ 	.short	0x0100
        /*06e6*/ 	.byte	0x08
	.zero		1


	//   ....[100]....
        /*06e8*/ 	.word	0x00000dd0
        /*06ec*/ 	.word	0x000000ff
        /*06f0*/ 	.word	0x00000350
        /*06f4*/ 	.short	0x0100
        /*06f6*/ 	.byte	0x08
	.zero		1


	//   ....[101]....
        /*06f8*/ 	.word	0x00000e60
        /*06fc*/ 	.word	0x000000ff
        /*0700*/ 	.word	0x00000358
        /*0704*/ 	.short	0x0100
        /*0706*/ 	.byte	0x08
	.zero		1


	//   ....[102]....
        /*0708*/ 	.word	0x00000ec0
        /*070c*/ 	.word	0x000000ff
        /*0710*/ 	.word	0x00000330
        /*0714*/ 	.short	0x0100
        /*0716*/ 	.byte	0x09
	.zero		1


	//   ....[103]....
        /*0718*/ 	.word	0x00000ed0
        /*071c*/ 	.word	0x000000ff
        /*0720*/ 	.word	0x00000338
        /*0724*/ 	.short	0x0100
        /*0726*/ 	.byte	0x09
	.zero		1


	//   ....[104]....
        /*0728*/ 	.word	0x00000ee0
        /*072c*/ 	.word	0x000000ff
        /*0730*/ 	.word	0x00000340
        /*0734*/ 	.short	0x0100
        /*0736*/ 	.byte	0x09
	.zero		1


	//   ....[105]....
        /*0738*/ 	.word	0x00000ef0
        /*073c*/ 	.word	0x000000ff
        /*0740*/ 	.word	0x00000348
        /*0744*/ 	.short	0x0100
        /*0746*/ 	.byte	0x09
	.zero		1


	//   ....[106]....
        /*0748*/ 	.word	0x00001e00
        /*074c*/ 	.word	0x000000ff
        /*0750*/ 	.word	0xfffffff8
        /*0754*/ 	.short	0x010a
        /*0756*/ 	.byte	0x2b
	.zero		1


	//   ....[107]....
        /*0758*/ 	.word	0x00001fc0
        /*075c*/ 	.word	0x00000003
        /*0760*/ 	.word	0x00000000
        /*0764*/ 	.short	0x010a
        /*0766*/ 	.byte	0x3f
	.zero		1


	//   ....[108]....
        /*0768*/ 	.word	0x00002000
        /*076c*/ 	.word	0x00000003
        /*0770*/ 	.word	0x00000000
        /*0774*/ 	.short	0x010a
        /*0776*/ 	.byte	0x3f
	.zero		1


	//   ....[109]....
        /*0778*/ 	.word	0x00002200
        /*077c*/ 	.word	0x000000ff
        /*0780*/ 	.word	0x00000000
        /*0784*/ 	.short	0x010a
        /*0786*/ 	.byte	0x04
	.zero		1


	//   ....[110]....
        /*0788*/ 	.word	0x00002240
        /*078c*/ 	.word	0x000000ff
        /*0790*/ 	.word	0x00000000
        /*0794*/ 	.short	0x010a
        /*0796*/ 	.byte	0x04
	.zero		1


	//   ....[111]....
        /*0798*/ 	.word	0x000023a0
        /*079c*/ 	.word	0x00000003
        /*07a0*/ 	.word	0x00000000
        /*07a4*/ 	.short	0x0101
        /*07a6*/ 	.byte	0x3f
	.zero		1


	//   ....[112]....
        /*07a8*/ 	.word	0x000024b0
        /*07ac*/ 	.word	0x00000002
        /*07b0*/ 	.word	0x00000000
        /*07b4*/ 	.short	0x0101
        /*07b6*/ 	.byte	0x30
	.zero		1


	//   ....[113]....
        /*07b8*/ 	.word	0x000025b0
        /*07bc*/ 	.word	0x00000003
        /*07c0*/ 	.word	0x00000000
        /*07c4*/ 	.short	0x0101
        /*07c6*/ 	.byte	0x3f
	.zero		1


	//   ....[114]....
        /*07c8*/ 	.word	0x00002630
        /*07cc*/ 	.word	0x000000ff
        /*07d0*/ 	.word	0x00000008
        /*07d4*/ 	.short	0x010a
        /*07d6*/ 	.byte	0x2b
	.zero		1


	//   ....[115]....
        /*07d8*/ 	.word	0x00002f90
        /*07dc*/ 	.word	0x00000000
        /*07e0*/ 	.word	0x00000000
        /*07e4*/ 	.short	0x0101
        /*07e6*/ 	.byte	0x30
	.zero		1


	//   ....[116]....
        /*07e8*/ 	.word	0x000038c0
        /*07ec*/ 	.word	0x0000000c
        /*07f0*/ 	.word	0x00000190
        /*07f4*/ 	.short	0x010a
        /*07f6*/ 	.byte	0x3f
	.zero		1


	//   ....[117]....
        /*07f8*/ 	.word	0x00003c80
        /*07fc*/ 	.word	0x00000005
        /*0800*/ 	.word	0x00000358
        /*0804*/ 	.short	0x0101
        /*0806*/ 	.byte	0x3f
	.zero		1


	//   ....[118]....
        /*0808*/ 	.word	0x000043e0
        /*080c*/ 	.word	0x00000005
        /*0810*/ 	.word	0x00000000
        /*0814*/ 	.short	0x010a
        /*0816*/ 	.byte	0x3f
	.zero		1


	//   ....[119]....
        /*0818*/ 	.word	0x00004460
        /*081c*/ 	.word	0x00000009
        /*0820*/ 	.word	0x00000000
        /*0824*/ 	.short	0x010a
        /*0826*/ 	.byte	0x3f
	.zero		1


	//   ....[120]....
        /*0828*/ 	.word	0x000044f0
        /*082c*/ 	.word	0x00000008
        /*0830*/ 	.word	0x00000000
        /*0834*/ 	.short	0x010a
        /*0836*/ 	.byte	0x3f
	.zero		1


	//   ....[121]....
        /*0838*/ 	.word	0x00004580
        /*083c*/ 	.word	0x00000009
        /*0840*/ 	.word	0x00000000
        /*0844*/ 	.short	0x010a
        /*0846*/ 	.byte	0x3f
	.zero		1


	//   ....[122]....
        /*0848*/ 	.word	0x00004610
        /*084c*/ 	.word	0x00000008
        /*0850*/ 	.word	0x00000000
        /*0854*/ 	.short	0x010a
        /*0856*/ 	.byte	0x3f
	.zero		1


	//   ....[123]....
        /*0858*/ 	.word	0x000046a0
        /*085c*/ 	.word	0x00000009
        /*0860*/ 	.word	0x00000000
        /*0864*/ 	.short	0x010a
        /*0866*/ 	.byte	0x3f
	.zero		1


	//   ....[124]....
        /*0868*/ 	.word	0x00004730
        /*086c*/ 	.word	0x00000008
        /*0870*/ 	.word	0x00000000
        /*0874*/ 	.short	0x010a
        /*0876*/ 	.byte	0x3f
	.zero		1


	//   ....[125]....
        /*0878*/ 	.word	0x000047c0
        /*087c*/ 	.word	0x00000009
        /*0880*/ 	.word	0x00000000
        /*0884*/ 	.short	0x010a
        /*0886*/ 	.byte	0x3f
	.zero		1


	//   ....[126]....
        /*0888*/ 	.word	0x00004850
        /*088c*/ 	.word	0x00000008
        /*0890*/ 	.word	0x00000000
        /*0894*/ 	.short	0x010a
        /*0896*/ 	.byte	0x3f
	.zero		1


	//   ....[127]....
        /*0898*/ 	.word	0x000048e0
        /*089c*/ 	.word	0x00000009
        /*08a0*/ 	.word	0x00000000
        /*08a4*/ 	.short	0x010a
        /*08a6*/ 	.byte	0x3f
	.zero		1


	//   ....[128]....
        /*08a8*/ 	.word	0x00004970
        /*08ac*/ 	.word	0x00000008
        /*08b0*/ 	.word	0x00000000
        /*08b4*/ 	.short	0x010a
        /*08b6*/ 	.byte	0x3f
	.zero		1


	//   ....[129]....
        /*08b8*/ 	.word	0x00004a00
        /*08bc*/ 	.word	0x00000009
        /*08c0*/ 	.word	0x00000000
        /*08c4*/ 	.short	0x010a
        /*08c6*/ 	.byte	0x3f
	.zero		1


	//   ....[130]....
        /*08c8*/ 	.word	0x00004a90
        /*08cc*/ 	.word	0x00000008
        /*08d0*/ 	.word	0x00000000
        /*08d4*/ 	.short	0x010a
        /*08d6*/ 	.byte	0x3f
	.zero		1


	//   ....[131]....
        /*08d8*/ 	.word	0x00004b20
        /*08dc*/ 	.word	0x00000009
        /*08e0*/ 	.word	0x00000000
        /*08e4*/ 	.short	0x010a
        /*08e6*/ 	.byte	0x3f
	.zero		1


	//   ....[132]....
        /*08e8*/ 	.word	0x00004bb0
        /*08ec*/ 	.word	0x00000008
        /*08f0*/ 	.word	0x00000000
        /*08f4*/ 	.short	0x010a
        /*08f6*/ 	.byte	0x3f
	.zero		1


	//   ....[133]....
        /*08f8*/ 	.word	0x00004c40
        /*08fc*/ 	.word	0x00000009
        /*0900*/ 	.word	0x00000000
        /*0904*/ 	.short	0x010a
        /*0906*/ 	.byte	0x3f
	.zero		1


	//   ....[134]....
        /*0908*/ 	.word	0x00004cd0
        /*090c*/ 	.word	0x00000008
        /*0910*/ 	.word	0x00000000
        /*0914*/ 	.short	0x010a
        /*0916*/ 	.byte	0x3f
	.zero		1


	//   ....[135]....
        /*0918*/ 	.word	0x00004d60
        /*091c*/ 	.word	0x00000009
        /*0920*/ 	.word	0x00000000
        /*0924*/ 	.short	0x010a
        /*0926*/ 	.byte	0x3f
	.zero		1


	//   ....[136]....
        /*0928*/ 	.word	0x00004df0
        /*092c*/ 	.word	0x00000008
        /*0930*/ 	.word	0x00000000
        /*0934*/ 	.short	0x010a
        /*0936*/ 	.byte	0x3f
	.zero		1


	//   ....[137]....
        /*0938*/ 	.word	0x00004e80
        /*093c*/ 	.word	0x00000009
        /*0940*/ 	.word	0x00000000
        /*0944*/ 	.short	0x010a
        /*0946*/ 	.byte	0x3f
	.zero		1


	//   ....[138]....
        /*0948*/ 	.word	0x00004f10
        /*094c*/ 	.word	0x00000008
        /*0950*/ 	.word	0x00000000
        /*0954*/ 	.short	0x010a
        /*0956*/ 	.byte	0x3f
	.zero		1


	//   ....[139]....
        /*0958*/ 	.word	0x00004fa0
        /*095c*/ 	.word	0x00000009
        /*0960*/ 	.word	0x00000000
        /*0964*/ 	.short	0x010a
        /*0966*/ 	.byte	0x3f
	.zero		1


	//   ....[140]....
        /*0968*/ 	.word	0x00005030
        /*096c*/ 	.word	0x00000008
        /*0970*/ 	.word	0x00000000
        /*0974*/ 	.short	0x010a
        /*0976*/ 	.byte	0x3f
	.zero		1


	//   ....[141]....
        /*0978*/ 	.word	0x000050c0
        /*097c*/ 	.word	0x00000009
        /*0980*/ 	.word	0x00000000
        /*0984*/ 	.short	0x010a
        /*0986*/ 	.byte	0x3f
	.zero		1


	//   ....[142]....
        /*0988*/ 	.word	0x00005150
        /*098c*/ 	.word	0x00000008
        /*0990*/ 	.word	0x00000000
        /*0994*/ 	.short	0x010a
        /*0996*/ 	.byte	0x3f
	.zero		1


	//   ....[143]....
        /*0998*/ 	.word	0x000051e0
        /*099c*/ 	.word	0x00000009
        /*09a0*/ 	.word	0x00000000
        /*09a4*/ 	.short	0x010a
        /*09a6*/ 	.byte	0x3f
	.zero		1


	//   ....[144]....
        /*09a8*/ 	.word	0x00005270
        /*09ac*/ 	.word	0x00000008
        /*09b0*/ 	.word	0x00000000
        /*09b4*/ 	.short	0x010a
        /*09b6*/ 	.byte	0x3f
	.zero		1


	//   ....[145]....
        /*09b8*/ 	.word	0x00005300
        /*09bc*/ 	.word	0x00000009
        /*09c0*/ 	.word	0x00000000
        /*09c4*/ 	.short	0x010a
        /*09c6*/ 	.byte	0x3f
	.zero		1


	//   ....[146]....
        /*09c8*/ 	.word	0x00005390
        /*09cc*/ 	.word	0x00000008
        /*09d0*/ 	.word	0x00000000
        /*09d4*/ 	.short	0x010a
        /*09d6*/ 	.byte	0x3f
	.zero		1


	//   ....[147]....
        /*09d8*/ 	.word	0x00005420
        /*09dc*/ 	.word	0x00000009
        /*09e0*/ 	.word	0x00000000
        /*09e4*/ 	.short	0x010a
        /*09e6*/ 	.byte	0x3f
	.zero		1


	//   ....[148]....
        /*09e8*/ 	.word	0x000054b0
        /*09ec*/ 	.word	0x00000008
        /*09f0*/ 	.word	0x00000000
        /*09f4*/ 	.short	0x010a
        /*09f6*/ 	.byte	0x3f
	.zero		1


	//   ....[149]....
        /*09f8*/ 	.word	0x00005540
        /*09fc*/ 	.word	0x00000009
        /*0a00*/ 	.word	0x00000000
        /*0a04*/ 	.short	0x010a
        /*0a06*/ 	.byte	0x3f
	.zero		1


	//   ....[150]....
        /*0a08*/ 	.word	0x000055d0
        /*0a0c*/ 	.word	0x00000008
        /*0a10*/ 	.word	0x00000000
        /*0a14*/ 	.short	0x010a
        /*0a16*/ 	.byte	0x3f
	.zero		1


	//   ....[151]....
        /*0a18*/ 	.word	0x00005660
        /*0a1c*/ 	.word	0x00000009
        /*0a20*/ 	.word	0x00000000
        /*0a24*/ 	.short	0x010a
        /*0a26*/ 	.byte	0x3f
	.zero		1


	//   ....[152]....
        /*0a28*/ 	.word	0x000056f0
        /*0a2c*/ 	.word	0x00000008
        /*0a30*/ 	.word	0x00000000
        /*0a34*/ 	.short	0x010a
        /*0a36*/ 	.byte	0x3f
	.zero		1


	//   ....[153]....
        /*0a38*/ 	.word	0x00005780
        /*0a3c*/ 	.word	0x00000009
        /*0a40*/ 	.word	0x00000000
        /*0a44*/ 	.short	0x010a
        /*0a46*/ 	.byte	0x3f
	.zero		1


	//   ....[154]....
        /*0a48*/ 	.word	0x00005810
        /*0a4c*/ 	.word	0x00000008
        /*0a50*/ 	.word	0x00000000
        /*0a54*/ 	.short	0x010a
        /*0a56*/ 	.byte	0x3f
	.zero		1


	//   ....[155]....
        /*0a58*/ 	.word	0x000058a0
        /*0a5c*/ 	.word	0x00000009
        /*0a60*/ 	.word	0x00000000
        /*0a64*/ 	.short	0x010a
        /*0a66*/ 	.byte	0x3f
	.zero		1


	//   ....[156]....
        /*0a68*/ 	.word	0x00005930
        /*0a6c*/ 	.word	0x00000008
        /*0a70*/ 	.word	0x00000000
        /*0a74*/ 	.short	0x010a
        /*0a76*/ 	.byte	0x3f
	.zero		1


	//   ....[157]....
        /*0a78*/ 	.word	0x000059c0
        /*0a7c*/ 	.word	0x00000009
        /*0a80*/ 	.word	0x00000000
        /*0a84*/ 	.short	0x010a
        /*0a86*/ 	.byte	0x3f
	.zero		1


	//   ....[158]....
        /*0a88*/ 	.word	0x00005a50
        /*0a8c*/ 	.word	0x00000008
        /*0a90*/ 	.word	0x00000000
        /*0a94*/ 	.short	0x010a
        /*0a96*/ 	.byte	0x3f
	.zero		1


	//   ....[159]....
        /*0a98*/ 	.word	0x00005ae0
        /*0a9c*/ 	.word	0x00000009
        /*0aa0*/ 	.word	0x00000000
        /*0aa4*/ 	.short	0x010a
        /*0aa6*/ 	.byte	0x3f
	.zero		1


	//   ....[160]....
        /*0aa8*/ 	.word	0x00005b70
        /*0aac*/ 	.word	0x00000008
        /*0ab0*/ 	.word	0x00000000
        /*0ab4*/ 	.short	0x010a
        /*0ab6*/ 	.byte	0x3f
	.zero		1


	//   ....[161]....
        /*0ab8*/ 	.word	0x00005c00
        /*0abc*/ 	.word	0x00000009
        /*0ac0*/ 	.word	0x00000000
        /*0ac4*/ 	.short	0x010a
        /*0ac6*/ 	.byte	0x3f
	.zero		1


	//   ....[162]....
        /*0ac8*/ 	.word	0x00005c90
        /*0acc*/ 	.word	0x00000008
        /*0ad0*/ 	.word	0x00000000
        /*0ad4*/ 	.short	0x010a
        /*0ad6*/ 	.byte	0x3f
	.zero		1


	//   ....[163]....
        /*0ad8*/ 	.word	0x00005d20
        /*0adc*/ 	.word	0x00000009
        /*0ae0*/ 	.word	0x00000000
        /*0ae4*/ 	.short	0x010a
        /*0ae6*/ 	.byte	0x3f
	.zero		1


	//   ....[164]....
        /*0ae8*/ 	.word	0x00005db0
        /*0aec*/ 	.word	0x00000008
        /*0af0*/ 	.word	0x00000000
        /*0af4*/ 	.short	0x010a
        /*0af6*/ 	.byte	0x3f
	.zero		1


	//   ....[165]....
        /*0af8*/ 	.word	0x00005e40
        /*0afc*/ 	.word	0x00000009
        /*0b00*/ 	.word	0x00000000
        /*0b04*/ 	.short	0x010a
        /*0b06*/ 	.byte	0x3f
	.zero		1


	//   ....[166]....
        /*0b08*/ 	.word	0x00005ed0
        /*0b0c*/ 	.word	0x00000006
        /*0b10*/ 	.word	0x00000000
        /*0b14*/ 	.short	0x010a
        /*0b16*/ 	.byte	0x3f
	.zero		1


	//   ....[167]....
        /*0b18*/ 	.word	0x00005f60
        /*0b1c*/ 	.word	0x00000003
        /*0b20*/ 	.word	0x00000000
        /*0b24*/ 	.short	0x010a
        /*0b26*/ 	.byte	0x3f
	.zero		1


	//   ....[168]....
        /*0b28*/ 	.word	0x00005fd0
        /*0b2c*/ 	.word	0x00000003
        /*0b30*/ 	.word	0xfffffff8
        /*0b34*/ 	.short	0x010a
        /*0b36*/ 	.byte	0x3f
	.zero		1


	//   ....[169]....
        /*0b38*/ 	.word	0x00006020
        /*0b3c*/ 	.word	0x00000003
        /*0b40*/ 	.word	0x00000000
        /*0b44*/ 	.short	0x010a
        /*0b46*/ 	.byte	0x3f
	.zero		1


	//   ....[170]....
        /*0b48*/ 	.word	0x00006080
        /*0b4c*/ 	.word	0x00000004
        /*0b50*/ 	.word	0x00000000
        /*0b54*/ 	.short	0x010a
        /*0b56*/ 	.byte	0x3f
	.zero		1


	//   ....[171]....
        /*0b58*/ 	.word	0x000060e0
        /*0b5c*/ 	.word	0x00000003
        /*0b60*/ 	.word	0x00000008
        /*0b64*/ 	.short	0x010a
        /*0b66*/ 	.byte	0x3f
	.zero		1


	//   ....[172]....
        /*0b68*/ 	.word	0x000061b0
        /*0b6c*/ 	.word	0x0000000c
        /*0b70*/ 	.word	0x00000190
        /*0b74*/ 	.short	0x010a
        /*0b76*/ 	.byte	0x3f
	.zero		1


	//   ....[173]....
        /*0b78*/ 	.word	0x00006280
        /*0b7c*/ 	.word	0x00000005
        /*0b80*/ 	.word	0x00000000
        /*0b84*/ 	.short	0x010a
        /*0b86*/ 	.byte	0x3f
	.zero		1


	//   ....[174]....
        /*0b88*/ 	.word	0x000062d0
        /*0b8c*/ 	.word	0x00000009
        /*0b90*/ 	.word	0x00000000
        /*0b94*/ 	.short	0x010a
        /*0b96*/ 	.byte	0x3f
	.zero		1


	//   ....[175]....
        /*0b98*/ 	.word	0x00006320
        /*0b9c*/ 	.word	0x00000008
        /*0ba0*/ 	.word	0x00000000
        /*0ba4*/ 	.short	0x010a
        /*0ba6*/ 	.byte	0x3f
	.zero		1


	//   ....[176]....
        /*0ba8*/ 	.word	0x00006370
        /*0bac*/ 	.word	0x00000009
        /*0bb0*/ 	.word	0x00000000
        /*0bb4*/ 	.short	0x010a
        /*0bb6*/ 	.byte	0x3f
	.zero		1


	//   ....[177]....
        /*0bb8*/ 	.word	0x000063c0
        /*0bbc*/ 	.word	0x00000008
        /*0bc0*/ 	.word	0x00000000
        /*0bc4*/ 	.short	0x010a
        /*0bc6*/ 	.byte	0x3f
	.zero		1


	//   ....[178]....
        /*0bc8*/ 	.word	0x00006410
        /*0bcc*/ 	.word	0x00000009
        /*0bd0*/ 	.word	0x00000000
        /*0bd4*/ 	.short	0x010a
        /*0bd6*/ 	.byte	0x3f
	.zero		1


	//   ....[179]....
        /*0bd8*/ 	.word	0x00006460
        /*0bdc*/ 	.word	0x00000008
        /*0be0*/ 	.word	0x00000000
        /*0be4*/ 	.short	0x010a
        /*0be6*/ 	.byte	0x3f
	.zero		1


	//   ....[180]....
        /*0be8*/ 	.word	0x000064b0
        /*0bec*/ 	.word	0x00000009
        /*0bf0*/ 	.word	0x00000000
        /*0bf4*/ 	.short	0x010a
        /*0bf6*/ 	.byte	0x3f
	.zero		1


	//   ....[181]....
        /*0bf8*/ 	.word	0x00006500
        /*0bfc*/ 	.word	0x00000008
        /*0c00*/ 	.word	0x00000000
        /*0c04*/ 	.short	0x010a
        /*0c06*/ 	.byte	0x3f
	.zero		1


	//   ....[182]....
        /*0c08*/ 	.word	0x00006550
        /*0c0c*/ 	.word	0x00000009
        /*0c10*/ 	.word	0x00000000
        /*0c14*/ 	.short	0x010a
        /*0c16*/ 	.byte	0x3f
	.zero		1


	//   ....[183]....
        /*0c18*/ 	.word	0x000065a0
        /*0c1c*/ 	.word	0x00000008
        /*0c20*/ 	.word	0x00000000
        /*0c24*/ 	.short	0x010a
        /*0c26*/ 	.byte	0x3f
	.zero		1


	//   ....[184]....
        /*0c28*/ 	.word	0x000065f0
        /*0c2c*/ 	.word	0x00000009
        /*0c30*/ 	.word	0x00000000
        /*0c34*/ 	.short	0x010a
        /*0c36*/ 	.byte	0x3f
	.zero		1


	//   ....[185]....
        /*0c38*/ 	.word	0x00006640
        /*0c3c*/ 	.word	0x00000008
        /*0c40*/ 	.word	0x00000000
        /*0c44*/ 	.short	0x010a
        /*0c46*/ 	.byte	0x3f
	.zero		1


	//   ....[186]....
        /*0c48*/ 	.word	0x00006690
        /*0c4c*/ 	.word	0x00000009
        /*0c50*/ 	.word	0x00000000
        /*0c54*/ 	.short	0x010a
        /*0c56*/ 	.byte	0x3f
	.zero		1


	//   ....[187]....
        /*0c58*/ 	.word	0x000066e0
        /*0c5c*/ 	.word	0x00000008
        /*0c60*/ 	.word	0x00000000
        /*0c64*/ 	.short	0x010a
        /*0c66*/ 	.byte	0x3f
	.zero		1


	//   ....[188]....
        /*0c68*/ 	.word	0x00006730
        /*0c6c*/ 	.word	0x00000009
        /*0c70*/ 	.word	0x00000000
        /*0c74*/ 	.short	0x010a
        /*0c76*/ 	.byte	0x3f
	.zero		1


	//   ....[189]....
        /*0c78*/ 	.word	0x00006780
        /*0c7c*/ 	.word	0x00000008
        /*0c80*/ 	.word	0x00000000
        /*0c84*/ 	.short	0x010a
        /*0c86*/ 	.byte	0x3f
	.zero		1


	//   ....[190]....
        /*0c88*/ 	.word	0x000067d0
        /*0c8c*/ 	.word	0x00000009
        /*0c90*/ 	.word	0x00000000
        /*0c94*/ 	.short	0x010a
        /*0c96*/ 	.byte	0x3f
	.zero		1


	//   ....[191]....
        /*0c98*/ 	.word	0x00006820
        /*0c9c*/ 	.word	0x00000008
        /*0ca0*/ 	.word	0x00000000
        /*0ca4*/ 	.short	0x010a
        /*0ca6*/ 	.byte	0x3f
	.zero		1


	//   ....[192]....
        /*0ca8*/ 	.word	0x00006870
        /*0cac*/ 	.word	0x00000009
        /*0cb0*/ 	.word	0x00000000
        /*0cb4*/ 	.short	0x010a
        /*0cb6*/ 	.byte	0x3f
	.zero		1


	//   ....[193]....
        /*0cb8*/ 	.word	0x000068c0
        /*0cbc*/ 	.word	0x00000008
        /*0cc0*/ 	.word	0x00000000
        /*0cc4*/ 	.short	0x010a
        /*0cc6*/ 	.byte	0x3f
	.zero		1


	//   ....[194]....
        /*0cc8*/ 	.word	0x00006910
        /*0ccc*/ 	.word	0x00000009
        /*0cd0*/ 	.word	0x00000000
        /*0cd4*/ 	.short	0x010a
        /*0cd6*/ 	.byte	0x3f
	.zero		1


	//   ....[195]....
        /*0cd8*/ 	.word	0x00006960
        /*0cdc*/ 	.word	0x00000008
        /*0ce0*/ 	.word	0x00000000
        /*0ce4*/ 	.short	0x010a
        /*0ce6*/ 	.byte	0x3f
	.zero		1


	//   ....[196]....
        /*0ce8*/ 	.word	0x000069b0
        /*0cec*/ 	.word	0x00000009
        /*0cf0*/ 	.word	0x00000000
        /*0cf4*/ 	.short	0x010a
        /*0cf6*/ 	.byte	0x3f
	.zero		1


	//   ....[197]....
        /*0cf8*/ 	.word	0x00006a00
        /*0cfc*/ 	.word	0x00000008
        /*0d00*/ 	.word	0x00000000
        /*0d04*/ 	.short	0x010a
        /*0d06*/ 	.byte	0x3f
	.zero		1


	//   ....[198]....
        /*0d08*/ 	.word	0x00006a50
        /*0d0c*/ 	.word	0x00000009
        /*0d10*/ 	.word	0x00000000
        /*0d14*/ 	.short	0x010a
        /*0d16*/ 	.byte	0x3f
	.zero		1


	//   ....[199]....
        /*0d18*/ 	.word	0x00006aa0
        /*0d1c*/ 	.word	0x00000008
        /*0d20*/ 	.word	0x00000000
        /*0d24*/ 	.short	0x010a
        /*0d26*/ 	.byte	0x3f
	.zero		1


	//   ....[200]....
        /*0d28*/ 	.word	0x00006af0
        /*0d2c*/ 	.word	0x00000009
        /*0d30*/ 	.word	0x00000000
        /*0d34*/ 	.short	0x010a
        /*0d36*/ 	.byte	0x3f
	.zero		1


	//   ....[201]....
        /*0d38*/ 	.word	0x00006b40
        /*0d3c*/ 	.word	0x00000008
        /*0d40*/ 	.word	0x00000000
        /*0d44*/ 	.short	0x010a
        /*0d46*/ 	.byte	0x3f
	.zero		1


	//   ....[202]....
        /*0d48*/ 	.word	0x00006b90
        /*0d4c*/ 	.word	0x00000009
        /*0d50*/ 	.word	0x00000000
        /*0d54*/ 	.short	0x010a
        /*0d56*/ 	.byte	0x3f
	.zero		1


	//   ....[203]....
        /*0d58*/ 	.word	0x00006be0
        /*0d5c*/ 	.word	0x00000008
        /*0d60*/ 	.word	0x00000000
        /*0d64*/ 	.short	0x010a
        /*0d66*/ 	.byte	0x3f
	.zero		1


	//   ....[204]....
        /*0d68*/ 	.word	0x00006c30
        /*0d6c*/ 	.word	0x00000009
        /*0d70*/ 	.word	0x00000000
        /*0d74*/ 	.short	0x010a
        /*0d76*/ 	.byte	0x3f
	.zero		1


	//   ....[205]....
        /*0d78*/ 	.word	0x00006c80
        /*0d7c*/ 	.word	0x00000008
        /*0d80*/ 	.word	0x00000000
        /*0d84*/ 	.short	0x010a
        /*0d86*/ 	.byte	0x3f
	.zero		1


	//   ....[206]....
        /*0d88*/ 	.word	0x00006cd0
        /*0d8c*/ 	.word	0x00000009
        /*0d90*/ 	.word	0x00000000
        /*0d94*/ 	.short	0x010a
        /*0d96*/ 	.byte	0x3f
	.zero		1


	//   ....[207]....
        /*0d98*/ 	.word	0x00006d20
        /*0d9c*/ 	.word	0x00000008
        /*0da0*/ 	.word	0x00000000
        /*0da4*/ 	.short	0x010a
        /*0da6*/ 	.byte	0x3f
	.zero		1


	//   ....[208]....
        /*0da8*/ 	.word	0x00006d70
        /*0dac*/ 	.word	0x00000009
        /*0db0*/ 	.word	0x00000000
        /*0db4*/ 	.short	0x010a
        /*0db6*/ 	.byte	0x3f
	.zero		1


	//   ....[209]....
        /*0db8*/ 	.word	0x00006dc0
        /*0dbc*/ 	.word	0x00000008
        /*0dc0*/ 	.word	0x00000000
        /*0dc4*/ 	.short	0x010a
        /*0dc6*/ 	.byte	0x3f
	.zero		1


	//   ....[210]....
        /*0dc8*/ 	.word	0x00006e10
        /*0dcc*/ 	.word	0x00000009
        /*0dd0*/ 	.word	0x00000000
        /*0dd4*/ 	.short	0x010a
        /*0dd6*/ 	.byte	0x3f
	.zero		1


	//   ....[211]....
        /*0dd8*/ 	.word	0x00006e60
        /*0ddc*/ 	.word	0x00000008
        /*0de0*/ 	.word	0x00000000
        /*0de4*/ 	.short	0x010a
        /*0de6*/ 	.byte	0x3f
	.zero		1


	//   ....[212]....
        /*0de8*/ 	.word	0x00006eb0
        /*0dec*/ 	.word	0x00000009
        /*0df0*/ 	.word	0x00000000
        /*0df4*/ 	.short	0x010a
        /*0df6*/ 	.byte	0x3f
	.zero		1


	//   ....[213]....
        /*0df8*/ 	.word	0x00006f00
        /*0dfc*/ 	.word	0x00000008
        /*0e00*/ 	.word	0x00000000
        /*0e04*/ 	.short	0x010a
        /*0e06*/ 	.byte	0x3f
	.zero		1


	//   ....[214]....
        /*0e08*/ 	.word	0x00006f50
        /*0e0c*/ 	.word	0x00000009
        /*0e10*/ 	.word	0x00000000
        /*0e14*/ 	.short	0x010a
        /*0e16*/ 	.byte	0x3f
	.zero		1


	//   ....[215]....
        /*0e18*/ 	.word	0x00006fa0
        /*0e1c*/ 	.word	0x00000008
        /*0e20*/ 	.word	0x00000000
        /*0e24*/ 	.short	0x010a
        /*0e26*/ 	.byte	0x3f
	.zero		1


	//   ....[216]....
        /*0e28*/ 	.word	0x00006ff0
        /*0e2c*/ 	.word	0x00000009
        /*0e30*/ 	.word	0x00000000
        /*0e34*/ 	.short	0x010a
        /*0e36*/ 	.byte	0x3f
	.zero		1


	//   ....[217]....
        /*0e38*/ 	.word	0x00007040
        /*0e3c*/ 	.word	0x00000008
        /*0e40*/ 	.word	0x00000000
        /*0e44*/ 	.short	0x010a
        /*0e46*/ 	.byte	0x3f
	.zero		1


	//   ....[218]....
        /*0e48*/ 	.word	0x00007090
        /*0e4c*/ 	.word	0x00000009
        /*0e50*/ 	.word	0x00000000
        /*0e54*/ 	.short	0x010a
        /*0e56*/ 	.byte	0x3f
	.zero		1


	//   ....[219]....
        /*0e58*/ 	.word	0x000070e0
        /*0e5c*/ 	.word	0x00000008
        /*0e60*/ 	.word	0x00000000
        /*0e64*/ 	.short	0x010a
        /*0e66*/ 	.byte	0x3f
	.zero		1


	//   ....[220]....
        /*0e68*/ 	.word	0x00007130
        /*0e6c*/ 	.word	0x00000009
        /*0e70*/ 	.word	0x00000000
        /*0e74*/ 	.short	0x010a
        /*0e76*/ 	.byte	0x3f
	.zero		1


	//   ....[221]....
        /*0e78*/ 	.word	0x00007180
        /*0e7c*/ 	.word	0x00000006
        /*0e80*/ 	.word	0x00000000
        /*0e84*/ 	.short	0x010a
        /*0e86*/ 	.byte	0x3f
	.zero		1


	//----- nvinfo : EIATTR_NUM_MBARRIERS
	.align		4
.L_35:
        /*0e88*/ 	.byte	0x03, 0x38
        /*0e8a*/ 	.short	0x006a


	//----- nvinfo : EIATTR_EXIT_INSTR_OFFSETS
	.align		4
        /*0e8c*/ 	.byte	0x04, 0x1c
        /*0e8e*/ 	.short	(.L_37 - .L_36)


	//   ....[0]....
.L_36:
        /*0e90*/ 	.word	0x000019f0


	//   ....[1]....
        /*0e94*/ 	.word	0x00001a50


	//   ....[2]....
        /*0e98*/ 	.word	0x000035a0


	//   ....[3]....
        /*0e9c*/ 	.word	0x000035d0


	//   ....[4]....
        /*0ea0*/ 	.word	0x00005fb0


	//----- nvinfo : EIATTR_MAX_THREADS
	.align		4
.L_37:
        /*0ea4*/ 	.byte	0x04, 0x05
        /*0ea6*/ 	.short	(.L_39 - .L_38)
.L_38:
        /*0ea8*/ 	.word	0x00000180
        /*0eac*/ 	.word	0x00000001
        /*0eb0*/ 	.word	0x00000001


	//----- nvinfo : EIATTR_CRS_STACK_SIZE
	.align		4
.L_39:
        /*0eb4*/ 	.byte	0x04, 0x1e
        /*0eb6*/ 	.short	(.L_41 - .L_40)
.L_40:
        /*0eb8*/ 	.word	0x00000000


	//----- nvinfo : EIATTR_CBANK_PARAM_SIZE
	.align		4
.L_41:
        /*0ebc*/ 	.byte	0x03, 0x19
        /*0ebe*/ 	.short	0x0470


	//----- nvinfo : EIATTR_PARAM_CBANK
	.align		4
        /*0ec0*/ 	.byte	0x04, 0x0a
        /*0ec2*/ 	.short	(.L_43 - .L_42)
	.align		4
.L_42:
        /*0ec4*/ 	.word	index@(.nv.constant0._ZN7cutlass13device_kernelINS_4gemm6kernel13GemmUniversalIN4cute5tupleIJiiiiEEENS1_10collective13CollectiveMmaINS1_34MainloopSm90TmaGmmaWarpSpecializedILi50ENS5_IJNS4_1CILi2EEENSA_ILi1EEESC_EEENS1_32KernelTmaWarpSpecializedPingpongEEENS5_IJNSA_ILi64EEENSA_ILi8EEENSA_ILi32EEEEEENS_6half_tENS5_IJlSC_lEEESK_SL_NS4_8TiledMMAINS4_8MMA_AtomIJNS4_4SM904GMMA24MMA_64x8x16_F32F16F16_SSILNSP_5MajorE0ELSR_0ELNSP_7ScaleInE1ELSS_1EEEEEENS4_6LayoutINS5_IJSC_SC_SC_EEENS5_IJNSA_ILi0EEESX_SX_EEEEENS5_IJNS4_10UnderscoreES10_S10_EEEEENS4_13SM90_TMA_LOADENS4_14ComposedLayoutINS4_7SwizzleILi2ELi4ELi3EEENS4_18smem_ptr_flag_bitsILi16EEENSV_INS5_IJSH_SI_EEENS5_IJSI_SC_EEEEEEEvNS4_8identityENS4_23SM90_TMA_LOAD_MULTICASTES1C_vS1D_EENS_8epilogue10collective6detail29Sm90TmaWarpSpecializedAdapterINS1H_15DefaultEpilogueISK_SL_SL_NS1G_6thread17LinearCombinationISK_Li1EffLNS1L_9ScaleType4KindE0ELNS_15FloatRoundStyleE2ESK_EENS1_15EpilogueDefaultEEEEEvvEEEEvNT_6ParamsE)
        /*0ec8*/ 	.short	0x0210
        /*0eca*/ 	.short	0x0470


	//----- nvinfo : EIATTR_SW_WAR
	.align		4
.L_43:
        /*0ecc*/ 	.byte	0x04, 0x36
        /*0ece*/ 	.short	(.L_45 - .L_44)
.L_44:
        /*0ed0*/ 	.word	0x00000008
.L_45:


//--------------------- .nv.callgraph             --------------------------
	.section	.nv.callgraph,"",@"SHT_CUDA_CALLGRAPH"
	.align	4
	.sectionentsize	8
	.align		4
        /*0000*/ 	.word	0x00000000
	.align		4
        /*0004*/ 	.word	0xffffffff
	.align		4
        /*0008*/ 	.word	index@(_ZN7cutlass13device_kernelINS_4gemm6kernel13GemmUniversalIN4cute5tupleIJiiiiEEENS1_10collective13CollectiveMmaINS1_34MainloopSm90TmaGmmaWarpSpecializedILi50ENS5_IJNS4_1CILi2EEENSA_ILi1EEESC_EEENS1_32KernelTmaWarpSpecializedPingpongEEENS5_IJNSA_ILi64EEENSA_ILi8EEENSA_ILi32EEEEEENS_6half_tENS5_IJlSC_lEEESK_SL_NS4_8TiledMMAINS4_8MMA_AtomIJNS4_4SM904GMMA24MMA_64x8x16_F32F16F16_SSILNSP_5MajorE0ELSR_0ELNSP_7ScaleInE1ELSS_1EEEEEENS4_6LayoutINS5_IJSC_SC_SC_EEENS5_IJNSA_ILi0EEESX_SX_EEEEENS5_IJNS4_10UnderscoreES10_S10_EEEEENS4_13SM90_TMA_LOADENS4_14ComposedLayoutINS4_7SwizzleILi2ELi4ELi3EEENS4_18smem_ptr_flag_bitsILi16EEENSV_INS5_IJSH_SI_EEENS5_IJSI_SC_EEEEEEEvNS4_8identityENS4_23SM90_TMA_LOAD_MULTICASTES1C_vS1D_EENS_8epilogue10collective6detail29Sm90TmaWarpSpecializedAdapterINS1H_15DefaultEpilogueISK_SL_SL_NS1G_6thread17LinearCombinationISK_Li1EffLNS1L_9ScaleType4KindE0ELNS_15FloatRoundStyleE2ESK_EENS1_15EpilogueDefaultEEEEEvvEEEEvNT_6ParamsE)
	.align		4
        /*000c*/ 	.word	index@(__assertfail)
	.align		4
        /*0010*/ 	.word	0x00000000
	.align		4
        /*0014*/ 	.word	0xfffffffe
	.align		4
        /*0018*/ 	.word	0x00000000
	.align		4
        /*001c*/ 	.word	0xfffffffd
	.align		4
        /*0020*/ 	.word	0x00000000
	.align		4
        /*0024*/ 	.word	0xfffffffc


//--------------------- .nv.constant4             --------------------------
	.section	.nv.constant4,"a",@progbits
	.align	8
	.align		8
.nv.constant4:
        /*0000*/ 	.dword	__assertfail
	.align		8
        /*0008*/ 	.dword	__unnamed_1
	.align		8
        /*0010*/ 	.dword	_ZN40_INTERNAL_54ad059e_4_k_cu_65588182_138564cuda3std3__45__cpo5beginE
	.align		8
        /*0018*/ 	.dword	_ZN40_INTERNAL_54ad059e_4_k_cu_65588182_138564cuda3std3__45__cpo3endE
	.align		8
        /*0020*/ 	.dword	_ZN40_INTERNAL_54ad059e_4_k_cu_65588182_138564cuda3std3__45__cpo6cbeginE
	.align		8
        /*0028*/ 	.dword	_ZN40_INTERNAL_54ad059e_4_k_cu_65588182_138564cuda3std3__45__cpo4cendE
	.align		8
        /*0030*/ 	.dword	_ZN40_INTERNAL_54ad059e_4_k_cu_65588182_138564cuda3std3__442_GLOBAL__N__54ad059e_4_k_cu_65588182_138566ignoreE
	.align		8
        /*0038*/ 	.dword	_ZN40_INTERNAL_54ad059e_4_k_cu_65588182_138564cuda3std3__419piecewise_constructE
	.align		8
        /*0040*/ 	.dword	_ZN40_INTERNAL_54ad059e_4_k_cu_65588182_138564cuda3std3__48in_placeE
	.align		8
        /*0048*/ 	.dword	_ZN40_INTERNAL_54ad059e_4_k_cu_65588182_138564cuda3std6ranges3__45__cpo4swapE
	.align		8
        /*0050*/ 	.dword	_ZN40_INTERNAL_54ad059e_4_k_cu_65588182_138564cuda3std6ranges3__45__cpo9iter_moveE
	.align		8
        /*0058*/ 	.dword	_ZN40_INTERNAL_54ad059e_4_k_cu_65588182_138564cute7productE
	.align		8
        /*0060*/ 	.dword	_ZN40_INTERNAL_54ad059e_4_k_cu_65588182_138564cute1_E
	.align		8
        /*0068*/ 	.dword	$str$22
	.align		8
        /*0070*/ 	.dword	$str$23


//--------------------- .text._ZN7cutlass13device_kernelINS_4gemm6kernel13GemmUniversalIN4cute5tupleIJiiiiEEENS1_10collective13CollectiveMmaINS1_34MainloopSm90TmaGmmaWarpSpecializedILi50ENS5_IJNS4_1CILi2EEENSA_ILi1EEESC_EEENS1_32KernelTmaWarpSpecializedPingpongEEENS5_IJNSA_ILi64EEENSA_ILi8EEENSA_ILi32EEEEEENS_6half_tENS5_IJlSC_lEEESK_SL_NS4_8TiledMMAINS4_8MMA_AtomIJNS4_4SM904GMMA24MMA_64x8x16_F32F16F16_SSILNSP_5MajorE0ELSR_0ELNSP_7ScaleInE1ELSS_1EEEEEENS4_6LayoutINS5_IJSC_SC_SC_EEENS5_IJNSA_ILi0EEESX_SX_EEEEENS5_IJNS4_10UnderscoreES10_S10_EEEEENS4_13SM90_TMA_LOADENS4_14ComposedLayoutINS4_7SwizzleILi2ELi4ELi3EEENS4_18smem_ptr_flag_bitsILi16EEENSV_INS5_IJSH_SI_EEENS5_IJSI_SC_EEEEEEEvNS4_8identityENS4_23SM90_TMA_LOAD_MULTICASTES1C_vS1D_EENS_8epilogue10collective6detail29Sm90TmaWarpSpecializedAdapterINS1H_15DefaultEpilogueISK_SL_SL_NS1G_6thread17LinearCombinationISK_Li1EffLNS1L_9ScaleType4KindE0ELNS_15FloatRoundStyleE2ESK_EENS1_15EpilogueDefaultEEEEEvvEEEEvNT_6ParamsE --------------------------
	.section	.text._ZN7cutlass13device_kernelINS_4gemm6kernel13GemmUniversalIN4cute5tupleIJiiiiEEENS1_10collective13CollectiveMmaINS1_34MainloopSm90TmaGmmaWarpSpecializedILi50ENS5_IJNS4_1CILi2EEENSA_ILi1EEESC_EEENS1_32KernelTmaWarpSpecializedPingpongEEENS5_IJNSA_ILi64EEENSA_ILi8EEENSA_ILi32EEEEEENS_6half_tENS5_IJlSC_lEEESK_SL_NS4_8TiledMMAINS4_8MMA_AtomIJNS4_4SM904GMMA24MMA_64x8x16_F32F16F16_SSILNSP_5MajorE0ELSR_0ELNSP_7ScaleInE1ELSS_1EEEEEENS4_6LayoutINS5_IJSC_SC_SC_EEENS5_IJNSA_ILi0EEESX_SX_EEEEENS5_IJNS4_10UnderscoreES10_S10_EEEEENS4_13SM90_TMA_LOADENS4_14ComposedLayoutINS4_7SwizzleILi2ELi4ELi3EEENS4_18smem_ptr_flag_bitsILi16EEENSV_INS5_IJSH_SI_EEENS5_IJSI_SC_EEEEEEEvNS4_8identityENS4_23SM90_TMA_LOAD_MULTICASTES1C_vS1D_EENS_8epilogue10collective6detail29Sm90TmaWarpSpecializedAdapterINS1H_15DefaultEpilogueISK_SL_SL_NS1G_6thread17LinearCombinationISK_Li1EffLNS1L_9ScaleType4KindE0ELNS_15FloatRoundStyleE2ESK_EENS1_15EpilogueDefaultEEEEEvvEEEEvNT_6ParamsE,"ax",@progbits
	.align	128
.text._ZN7cutlass13device_kernelINS_4gemm6kernel13GemmUniversalIN4cute5tupleIJiiiiEEENS1_10collective13CollectiveMmaINS1_34MainloopSm90TmaGmmaWarpSpecializedILi50ENS5_IJNS4_1CILi2EEENSA_ILi1EEESC_EEENS1_32KernelTmaWarpSpecializedPingpongEEENS5_IJNSA_ILi64EEENSA_ILi8EEENSA_ILi32EEEEEENS_6half_tENS5_IJlSC_lEEESK_SL_NS4_8TiledMMAINS4_8MMA_AtomIJNS4_4SM904GMMA24MMA_64x8x16_F32F16F16_SSILNSP_5MajorE0ELSR_0ELNSP_7ScaleInE1ELSS_1EEEEEENS4_6LayoutINS5_IJSC_SC_SC_EEENS5_IJNSA_ILi0EEESX_SX_EEEEENS5_IJNS4_10UnderscoreES10_S10_EEEEENS4_13SM90_TMA_LOADENS4_14ComposedLayoutINS4_7SwizzleILi2ELi4ELi3EEENS4_18smem_ptr_flag_bitsILi16EEENSV_INS5_IJSH_SI_EEENS5_IJSI_SC_EEEEEEEvNS4_8identityENS4_23SM90_TMA_LOAD_MULTICASTES1C_vS1D_EENS_8epilogue10collective6detail29Sm90TmaWarpSpecializedAdapterINS1H_15DefaultEpilogueISK_SL_SL_NS1G_6thread17LinearCombinationISK_Li1EffLNS1L_9ScaleType4KindE0ELNS_15FloatRoundStyleE2ESK_EENS1_15EpilogueDefaultEEEEEvvEEEEvNT_6ParamsE:
        .type           _ZN7cutlass13device_kernelINS_4gemm6kernel13GemmUniversalIN4cute5tupleIJiiiiEEENS1_10collective13CollectiveMmaINS1_34MainloopSm90TmaGmmaWarpSpecializedILi50ENS5_IJNS4_1CILi2EEENSA_ILi1EEESC_EEENS1_32KernelTmaWarpSpecializedPingpongEEENS5_IJNSA_ILi64EEENSA_ILi8EEENSA_ILi32EEEEEENS_6half_tENS5_IJlSC_lEEESK_SL_NS4_8TiledMMAINS4_8MMA_AtomIJNS4_4SM904GMMA24MMA_64x8x16_F32F16F16_SSILNSP_5MajorE0ELSR_0ELNSP_7ScaleInE1ELSS_1EEEEEENS4_6LayoutINS5_IJSC_SC_SC_EEENS5_IJNSA_ILi0EEESX_SX_EEEEENS5_IJNS4_10UnderscoreES10_S10_EEEEENS4_13SM90_TMA_LOADENS4_14ComposedLayoutINS4_7SwizzleILi2ELi4ELi3EEENS4_18smem_ptr_flag_bitsILi16EEENSV_INS5_IJSH_SI_EEENS5_IJSI_SC_EEEEEEEvNS4_8identityENS4_23SM90_TMA_LOAD_MULTICASTES1C_vS1D_EENS_8epilogue10collective6detail29Sm90TmaWarpSpecializedAdapterINS1H_15DefaultEpilogueISK_SL_SL_NS1G_6thread17LinearCombinationISK_Li1EffLNS1L_9ScaleType4KindE0ELNS_15FloatRoundStyleE2ESK_EENS1_15EpilogueDefaultEEEEEvvEEEEvNT_6ParamsE,@function
        .size           _ZN7cutlass13device_kernelINS_4gemm6kernel13GemmUniversalIN4cute5tupleIJiiiiEEENS1_10collective13CollectiveMmaINS1_34MainloopSm90TmaGmmaWarpSpecializedILi50ENS5_IJNS4_1CILi2EEENSA_ILi1EEESC_EEENS1_32KernelTmaWarpSpecializedPingpongEEENS5_IJNSA_ILi64EEENSA_ILi8EEENSA_ILi32EEEEEENS_6half_tENS5_IJlSC_lEEESK_SL_NS4_8TiledMMAINS4_8MMA_AtomIJNS4_4SM904GMMA24MMA_64x8x16_F32F16F16_SSILNSP_5MajorE0ELSR_0ELNSP_7ScaleInE1ELSS_1EEEEEENS4_6LayoutINS5_IJSC_SC_SC_EEENS5_IJNSA_ILi0EEESX_SX_EEEEENS5_IJNS4_10UnderscoreES10_S10_EEEEENS4_13SM90_TMA_LOADENS4_14ComposedLayoutINS4_7SwizzleILi2ELi4ELi3EEENS4_18smem_ptr_flag_bitsILi16EEENSV_INS5_IJSH_SI_EEENS5_IJSI_SC_EEEEEEEvNS4_8identityENS4_23SM90_TMA_LOAD_MULTICASTES1C_vS1D_EENS_8epilogue10collective6detail29Sm90TmaWarpSpecializedAdapterINS1H_15DefaultEpilogueISK_SL_SL_NS1G_6thread17LinearCombinationISK_Li1EffLNS1L_9ScaleType4KindE0ELNS_15FloatRoundStyleE2ESK_EENS1_15EpilogueDefaultEEEEEvvEEEEvNT_6ParamsE,(.L_x_174 - _ZN7cutlass13device_kernelINS_4gemm6kernel13GemmUniversalIN4cute5tupleIJiiiiEEENS1_10collective13CollectiveMmaINS1_34MainloopSm90TmaGmmaWarpSpecializedILi50ENS5_IJNS4_1CILi2EEENSA_ILi1EEESC_EEENS1_32KernelTmaWarpSpecializedPingpongEEENS5_IJNSA_ILi64EEENSA_ILi8EEENSA_ILi32EEEEEENS_6half_tENS5_IJlSC_lEEESK_SL_NS4_8TiledMMAINS4_8MMA_AtomIJNS4_4SM904GMMA24MMA_64x8x16_F32F16F16_SSILNSP_5MajorE0ELSR_0ELNSP_7ScaleInE1ELSS_1EEEEEENS4_6LayoutINS5_IJSC_SC_SC_EEENS5_IJNSA_ILi0EEESX_SX_EEEEENS5_IJNS4_10UnderscoreES10_S10_EEEEENS4_13SM90_TMA_LOADENS4_14ComposedLayoutINS4_7SwizzleILi2ELi4ELi3EEENS4_18smem_ptr_flag_bitsILi16EEENSV_INS5_IJSH_SI_EEENS5_IJSI_SC_EEEEEEEvNS4_8identityENS4_23SM90_TMA_LOAD_MULTICASTES1C_vS1D_EENS_8epilogue10collective6detail29Sm90TmaWarpSpecializedAdapterINS1H_15DefaultEpilogueISK_SL_SL_NS1G_6thread17LinearCombinationISK_Li1EffLNS1L_9ScaleType4KindE0ELNS_15FloatRoundStyleE2ESK_EENS1_15EpilogueDefaultEEEEEvvEEEEvNT_6ParamsE)
        .other          _ZN7cutlass13device_kernelINS_4gemm6kernel13GemmUniversalIN4cute5tupleIJiiiiEEENS1_10collective13CollectiveMmaINS1_34MainloopSm90TmaGmmaWarpSpecializedILi50ENS5_IJNS4_1CILi2EEENSA_ILi1EEESC_EEENS1_32KernelTmaWarpSpecializedPingpongEEENS5_IJNSA_ILi64EEENSA_ILi8EEENSA_ILi32EEEEEENS_6half_tENS5_IJlSC_lEEESK_SL_NS4_8TiledMMAINS4_8MMA_AtomIJNS4_4SM904GMMA24MMA_64x8x16_F32F16F16_SSILNSP_5MajorE0ELSR_0ELNSP_7ScaleInE1ELSS_1EEEEEENS4_6LayoutINS5_IJSC_SC_SC_EEENS5_IJNSA_ILi0EEESX_SX_EEEEENS5_IJNS4_10UnderscoreES10_S10_EEEEENS4_13SM90_TMA_LOADENS4_14ComposedLayoutINS4_7SwizzleILi2ELi4ELi3EEENS4_18smem_ptr_flag_bitsILi16EEENSV_INS5_IJSH_SI_EEENS5_IJSI_SC_EEEEEEEvNS4_8identityENS4_23SM90_TMA_LOAD_MULTICASTES1C_vS1D_EENS_8epilogue10collective6detail29Sm90TmaWarpSpecializedAdapterINS1H_15DefaultEpilogueISK_SL_SL_NS1G_6thread17LinearCombinationISK_Li1EffLNS1L_9ScaleType4KindE0ELNS_15FloatRoundStyleE2ESK_EENS1_15EpilogueDefaultEEEEEvvEEEEvNT_6ParamsE,@"STO_CUDA_ENTRY STV_DEFAULT"
_ZN7cutlass13device_kernelINS_4gemm6kernel13GemmUniversalIN4cute5tupleIJiiiiEEENS1_10collective13CollectiveMmaINS1_34MainloopSm90TmaGmmaWarpSpecializedILi50ENS5_IJNS4_1CILi2EEENSA_ILi1EEESC_EEENS1_32KernelTmaWarpSpecializedPingpongEEENS5_IJNSA_ILi64EEENSA_ILi8EEENSA_ILi32EEEEEENS_6half_tENS5_IJlSC_lEEESK_SL_NS4_8TiledMMAINS4_8MMA_AtomIJNS4_4SM904GMMA24MMA_64x8x16_F32F16F16_SSILNSP_5MajorE0ELSR_0ELNSP_7ScaleInE1ELSS_1EEEEEENS4_6LayoutINS5_IJSC_SC_SC_EEENS5_IJNSA_ILi0EEESX_SX_EEEEENS5_IJNS4_10UnderscoreES10_S10_EEEEENS4_13SM90_TMA_LOADENS4_14ComposedLayoutINS4_7SwizzleILi2ELi4ELi3EEENS4_18smem_ptr_flag_bitsILi16EEENSV_INS5_IJSH_SI_EEENS5_IJSI_SC_EEEEEEEvNS4_8identityENS4_23SM90_TMA_LOAD_MULTICASTES1C_vS1D_EENS_8epilogue10collective6detail29Sm90TmaWarpSpecializedAdapterINS1H_15DefaultEpilogueISK_SL_SL_NS1G_6thread17LinearCombinationISK_Li1EffLNS1L_9ScaleType4KindE0ELNS_15FloatRoundStyleE2ESK_EENS1_15EpilogueDefaultEEEEEvvEEEEvNT_6ParamsE:
[----:B------:R-:W0:Y:S01]  /*0000*/  LDC R1, c[0x0][0x28] ;  /* 0x00000a00ff017b82 */ /* 0x000e220000000800 */
[----:B------:R-:W1:Y:S01]  /*0010*/  S2R R2, SR_TID.X ;  /* 0x0000000000027919 */ /* 0x000e620000002100 */
[----:B------:R-:W-:Y:S01]  /*0020*/  ELECT P0, URZ, PT ;  /* 0x00000000003f782f */ /* 0x000fe20003800000 */
[----:B------:R-:W-:Y:S01]  /*0030*/  BSSY B0, `(.L_x_0) ;  /* 0x000000f000007945 */ /* 0x000fe20003800000 */
[--C-:B-1----:R-:W-:Y:S02]  /*0040*/  SHF.R.U32.HI R0, RZ, 0x5, R2.reuse ;  /* 0x00000005ff007819 */ /* 0x102fe40000011602 */
[----:B------:R-:W-:-:S03]  /*0050*/  SHF.R.U32.HI R7, RZ, 0x7, R2 ;  /* 0x00000007ff077819 */ /* 0x000fc60000011602 */
[----:B------:R-:W1:Y:S04]  /*0060*/  SHFL.IDX PT, R5, R0, RZ, 0x1f ;  /* 0x00001fff00057589 */ /* 0x000e6800000e0000 */
[----:B------:R2:W3:Y:S01]  /*0070*/  SHFL.IDX PT, R10, R7, RZ, 0x1f ;  /* 0x00001fff070a7589 */ /* 0x0004e200000e0000 */
[----:B-1----:R-:W-:-:S13]  /*0080*/  ISETP.NE.OR P0, PT, R5, RZ, !P0 ;  /* 0x000000ff0500720c */ /* 0x002fda0004705670 */
[----:B0-23--:R-:W-:Y:S05]  /*0090*/  @P0 BRA `(.L_x_1) ;  /* 0x0000000000200947 */ /* 0x00dfea0003800000 */
[----:B------:R-:W-:Y:S02]  /*00a0*/  ULDC.64 UR4, c[0x0][0x198] ;  /* 0x0000660000047ab9 */ /* 0x000fe40000000a00 */
[----:B------:R-:W-:Y:S02]  /*00b0*/  UIADD3 UR6, UP0, UR4, 0xf0, URZ ;  /* 0x000000f004067890 */ /* 0x000fe4000ff1e03f */
[----:B------:R-:W-:Y:S02]  /*00c0*/  UIADD3 UR4, UP1, UR4, 0x1f0, URZ ;  /* 0x000001f004047890 */ /* 0x000fe4000ff3e03f */
[----:B------:R-:W-:Y:S02]  /*00d0*/  UIADD3.X UR7, URZ, UR5, URZ, UP0, !UPT ;  /* 0x000000053f077290 */ /* 0x000fe400087fe43f */
[----:B------:R-:W-:-:S07]  /*00e0*/  UIADD3.X UR5, URZ, UR5, URZ, UP1, !UPT ;  /* 0x000000053f057290 */ /* 0x000fce0008ffe43f */
[----:B------:R0:W-:Y:S02]  /*00f0*/  UTMACCTL.PF [UR6] ;  /* 0x00000000060079b9 */ /* 0x0001e40008040000 */
[----:B------:R0:W-:Y:S02]  /*0100*/  UTMACCTL.PF [UR4] ;  /* 0x00000000040079b9 */ /* 0x0001e40008040000 */
[----:B0-----:R-:W-:Y:S01]  /*0110*/  NOP ;  /* 0x0000000000007918 */ /* 0x001fe20000000000 */
.L_x_1:
[----:B------:R-:W-:Y:S05]  /*0120*/  BSYNC B0 ;  /* 0x0000000000007941 */ /* 0x000fea0003800000 */
.L_x_0:
[----:B------:R-:W0:Y:S02]  /*0130*/  SHFL.IDX PT, R8, R0, RZ, 0x1f ;  /* 0x00001fff00087589 */ /* 0x000e2400000e0000 */
[----:B0-----:R-:W-:-:S13]  /*0140*/  ISETP.NE.AND P0, PT, R8, RZ, PT ;  /* 0x000000ff0800720c */ /* 0x001fda0003f05270 */
[----:B------:R-:W-:Y:S05]  /*0150*/  @P0 BRA `(.L_x_2) ;  /* 0x0000000400d40947 */ /* 0x000fea0003800000 */
[----:B------:R-:W-:Y:S01]  /*0160*/  ELECT P0, URZ, PT ;  /* 0x00000000003f782f */ /* 0x000fe20003800000 */
[----:B------:R-:W-:-:S12]  /*0170*/  BSSY B0, `(.L_x_2) ;  /* 0x0000073000007945 */ /* 0x000fd80003800000 */
[----:B------:R-:W-:Y:S05]  /*0180*/  @!P0 BRA `(.L_x_3) ;  /* 0x0000000400c48947 */ /* 0x000fea0003800000 */
[----:B------:R-:W0:Y:S01]  /*0190*/  S2UR UR8, SR_CgaCtaId ;  /* 0x00000000000879c3 */ /* 0x000e220000008800 */
[----:B------:R-:W-:Y:S01]  /*01a0*/  UMOV UR4, 0x400 ;  /* 0x0000040000047882 */ /* 0x000fe20000000000 */
[----:B------:R-:W-:Y:S01]  /*01b0*/  UMOV UR5, 0x1 ;  /* 0x0000000100057882 */ /* 0x000fe20000000000 */
[----:B------:R-:W-:Y:S02]  /*01c0*/  UMOV UR6, 0x2 ;  /* 0x0000000200067882 */ /* 0x000fe40000000000 */
[----:B------:R-:W-:-:S04]  /*01d0*/  UIADD3 UR6, -UR6, 0x100000, URZ ;  /* 0x0010000006067890 */ /* 0x000fc8000fffe13f */
[----:B------:R-:W-:Y:S02]  /*01e0*/  USHF.L.U32 UR7, UR6, 0xb, URZ ;  /* 0x0000000b06077899 */ /* 0x000fe4000800063f */
[----:B------:R-:W-:Y:S02]  /*01f0*/  USHF.L.U32 UR6, UR6, 0x1, URZ ;  /* 0x0000000106067899 */ /* 0x000fe4000800063f */
[----:B0-----:R-:W-:Y:S02]  /*0200*/  ULEA UR8, UR8, UR4, 0x18 ;  /* 0x0000000408087291 */ /* 0x001fe4000f8ec03f */
[----:B------:R-:W-:-:S04]  /*0210*/  UIADD3 UR4, -UR5, 0x100000, URZ ;  /* 0x0010000005047890 */ /* 0x000fc8000fffe13f */
[----:B------:R-:W-:Y:S02]  /*0220*/  USHF.L.U32 UR5, UR4, 0xb, URZ ;  /* 0x0000000b04057899 */ /* 0x000fe4000800063f */
[----:B------:R-:W-:Y:S01]  /*0230*/  USHF.L.U32 UR4, UR4, 0x1, URZ ;  /* 0x0000000104047899 */ /* 0x000fe2000800063f */
[----:B------:R-:W0:Y:S11]  /*0240*/  FENCE.VIEW.ASYNC.S ;  /* 0x00000000000073c6 */ /* 0x000e360000000000 */
[----:B0-----:R0:W1:Y:S01]  /*0250*/  SYNCS.EXCH.64 URZ, [UR8], UR4 ;  /* 0x00000004083f75b2 */ /* 0x0010620008000100 */
[----:B------:R0:W2:Y:S01]  /*0260*/  SYNCS.EXCH.64 URZ, [UR8+0x190], UR6 ;  /* 0x00019006083f75b2 */ /* 0x0000a20008000100 */
[----:B------:R0:W3:Y:S01]  /*0270*/  SYNCS.EXCH.64 URZ, [UR8+0x8], UR4 ;  /* 0x00000804083f75b2 */ /* 0x0000e20008000100 */
[----:B------:R0:W4:Y:S01]  /*0280*/  SYNCS.EXCH.64 URZ, [UR8+0x198], UR6 ;  /* 0x00019806083f75b2 */ /* 0x0001220008000100 */
[----:B------:R0:W0:Y:S01]  /*0290*/  SYNCS.EXCH.64 URZ, [UR8+0x10], UR4 ;  /* 0x00001004083f75b2 */ /* 0x0000220008000100 */
        /* <DEDUP_REMOVED lines=95> */
[----:B-1234-:R-:W-:Y:S01]  /*0890*/  NOP ;  /* 0x0000000000007918 */ /* 0x01efe20000000000 */
.L_x_3:
[----:B0-----:R-:W-:Y:S05]  /*08a0*/  BSYNC B0 ;  /* 0x0000000000007941 */ /* 0x001fea0003800000 */
.L_x_2:
[----:B------:R-:W0:Y:S01]  /*08b0*/  S2UR UR12, SR_CTAID.X ;  /* 0x00000000000c79c3 */ /* 0x000e220000002500 */
[----:B------:R-:W1:Y:S01]  /*08c0*/  SHFL.IDX PT, R9, R0, RZ, 0x1f ;  /* 0x00001fff00097589 */ /* 0x000e6200000e0000 */
[----:B------:R-:W-:Y:S02]  /*08d0*/  SHF.R.S32.HI R3, RZ, 0x1f, R2 ;  /* 0x0000001fff037819 */ /* 0x000fe40000011402 */
[----:B------:R-:W-:Y:S01]  /*08e0*/  ELECT P0, URZ, PT ;  /* 0x00000000003f782f */ /* 0x000fe20003800000 */
[----:B------:R-:W-:Y:S01]  /*08f0*/  NOP ;  /* 0x0000000000007918 */ /* 0x000fe20000000000 */
[----:B------:R2:W3:Y:S01]  /*0900*/  SHFL.IDX PT, R12, R0, RZ, 0x1f ;  /* 0x00001fff000c7589 */ /* 0x0004e200000e0000 */
[----:B------:R-:W-:Y:S01]  /*0910*/  LEA.HI R3, R3, R2, RZ, 0x7 ;  /* 0x0000000203037211 */ /* 0x000fe200078f38ff */
[----:B------:R-:W-:Y:S01]  /*0920*/  ULDC UR4, c[0x0][0x150] ;  /* 0x0000540000047ab9 */ /* 0x000fe20000000800 */
[----:B------:R-:W-:Y:S01]  /*0930*/  ELECT P1, URZ, PT ;  /* 0x00000000003f782f */ /* 0x000fe20003820000 */
[----:B------:R-:W4:Y:S01]  /*0940*/  S2R R4, SR_CTAID.Y ;  /* 0x0000000000047919 */ /* 0x000f220000002600 */
[----:B------:R-:W-:Y:S01]  /*0950*/  LOP3.LUT R3, R3, 0xffffff80, RZ, 0xc0, !PT ;  /* 0xffffff8003037812 */ /* 0x000fe200078ec0ff */
[----:B------:R-:W5:Y:S01]  /*0960*/  LDC R15, c[0x0][0x144] ;  /* 0x00005100ff0f7b82 */ /* 0x000f620000000800 */
[----:B------:R-:W-:Y:S01]  /*0970*/  UMOV UR11, 0x80 ;  /* 0x00000080000b7882 */ /* 0x000fe20000000000 */
[----:B------:R4:W5:Y:S01]  /*0980*/  SHFL.IDX PT, R17, R7, RZ, 0x1f ;  /* 0x00001fff07117589 */ /* 0x00096200000e0000 */
[----:B------:R-:W-:Y:S01]  /*0990*/  NOP ;  /* 0x0000000000007918 */ /* 0x000fe20000000000 */
[----:B------:R-:W-:Y:S01]  /*09a0*/  IMAD.IADD R3, R2, 0x1, -R3 ;  /* 0x0000000102037824 */ /* 0x000fe200078e0a03 */
[C---:B------:R-:W-:Y:S01]  /*09b0*/  ISETP.NE.AND P4, PT, R10.reuse, RZ, PT ;  /* 0x000000ff0a00720c */ /* 0x040fe20003f85270 */
[----:B------:R-:W-:-:S02]  /*09c0*/  VIADD R41, R10, 0xffffffff ;  /* 0xffffffff0a297836 */ /* 0x000fc40000000000 */
[----:B------:R-:W4:Y:S01]  /*09d0*/  LDC R16, c[0x0][0x140] ;  /* 0x00005000ff107b82 */ /* 0x000f220000000800 */
[----:B------:R-:W-:Y:S01]  /*09e0*/  SHF.R.S32.HI R6, RZ, 0x1f, R3 ;  /* 0x0000001fff067819 */ /* 0x000fe20000011403 */
[----:B------:R-:W-:Y:S01]  /*09f0*/  IMAD.MOV.U32 R28, RZ, RZ, 0x1 ;  /* 0x00000001ff1c7424 */ /* 0x000fe200078e00ff */
[----:B------:R-:W-:Y:S02]  /*0a00*/  ISETP.GE.U32.AND P6, PT, R41, 0x2, PT ;  /* 0x000000022900780c */ /* 0x000fe40003fc6070 */
[----:B0-----:R-:W-:Y:S02]  /*0a10*/  I2FP.F32.U32 R13, UR12 ;  /* 0x0000000c000d7c45 */ /* 0x001fe40008201000 */
[----:B-1----:R-:W-:Y:S02]  /*0a20*/  ISETP.NE.OR P0, PT, R9, RZ, !P0 ;  /* 0x000000ff0900720c */ /* 0x002fe40004705670 */
[----:B------:R-:W-:Y:S01]  /*0a30*/  LEA.HI R9, R6, R3, RZ, 0x3 ;  /* 0x0000000306097211 */ /* 0x000fe200078f18ff */
[----:B------:R-:W-:Y:S01]  /*0a40*/  FMUL R14, R13, UR4 ;  /* 0x000000040d0e7c20 */ /* 0x000fe20008400000 */
[----:B------:R-:W-:Y:S01]  /*0a50*/  SHF.R.S32.HI R13, RZ, 0x1f, R8 ;  /* 0x0000001fff0d7819 */ /* 0x000fe20000011408 */
[----:B------:R-:W-:Y:S01]  /*0a60*/  ULDC UR4, c[0x0][0x154] ;  /* 0x0000550000047ab9 */ /* 0x000fe20000000800 */
[----:B------:R-:W-:-:S02]  /*0a70*/  SHF.R.S32.HI R11, RZ, 0x3, R9 ;  /* 0x00000003ff0b7819 */ /* 0x000fc40000011409 */
[----:B--2---:R-:W-:Y:S01]  /*0a80*/  SHF.R.S32.HI R0, RZ, 0x1f, R9 ;  /* 0x0000001fff007819 */ /* 0x004fe20000011409 */
[----:B------:R-:W0:Y:S01]  /*0a90*/  F2I.U32.TRUNC.NTZ R14, R14 ;  /* 0x0000000e000e7305 */ /* 0x000e22000020f000 */
[----:B------:R-:W-:Y:S02]  /*0aa0*/  LEA.HI R13, R13, R8, RZ, 0x2 ;  /* 0x000000080d0d7211 */ /* 0x000fe400078f10ff */
[----:B------:R-:W-:Y:S01]  /*0ab0*/  LEA.HI R9, R0, R11, RZ, 0x2 ;  /* 0x0000000b00097211 */ /* 0x000fe200078f10ff */
[----:B------:R-:W-:Y:S01]  /*0ac0*/  VOTEU.ALL UP1, P0 ;  /* 0x00000000003f7886 */ /* 0x000fe20000020000 */
[----:B---3--:R-:W-:Y:S01]  /*0ad0*/  ISETP.NE.OR P1, PT, R12, RZ, !P1 ;  /* 0x000000ff0c00720c */ /* 0x008fe20004f25670 */
[----:B------:R-:W-:Y:S01]  /*0ae0*/  VOTEU.ALL UP0, P0 ;  /* 0x00000000003f7886 */ /* 0x000fe20000000000 */
[----:B------:R-:W-:Y:S02]  /*0af0*/  SHF.R.S32.HI R0, RZ, 0x1f, R5 ;  /* 0x0000001fff007819 */ /* 0x000fe40000011405 */
[----:B------:R-:W-:Y:S01]  /*0b00*/  LOP3.LUT R12, R9, 0xfffffffc, RZ, 0xc0, !PT ;  /* 0xfffffffc090c7812 */ /* 0x000fe200078ec0ff */
[----:B------:R-:W1:Y:S01]  /*0b10*/  @!UP1 S2UR UR7, SR_CgaCtaId ;  /* 0x00000000000799c3 */ /* 0x000e620000008800 */
[----:B------:R-:W-:Y:S01]  /*0b20*/  LOP3.LUT R13, R13, 0x3ffffffc, RZ, 0xc0, !PT ;  /* 0x3ffffffc0d0d7812 */ /* 0x000fe200078ec0ff */
[----:B------:R-:W-:Y:S01]  /*0b30*/  @!UP1 UMOV UR6, 0x400 ;  /* 0x0000040000069882 */ /* 0x000fe20000000000 */
[----:B------:R-:W-:Y:S01]  /*0b40*/  LEA.HI R0, R0, R5, RZ, 0x2 ;  /* 0x0000000500007211 */ /* 0x000fe200078f10ff */
[----:B------:R-:W-:Y:S01]  /*0b50*/  IMAD.IADD R12, R11, 0x1, -R12 ;  /* 0x000000010b0c7824 */ /* 0x000fe200078e0a0c */
[----:B----4-:R-:W-:Y:S01]  /*0b60*/  ISETP.EQ.U32.AND P2, PT, R16, 0x1, PT ;  /* 0x000000011000780c */ /* 0x010fe20003f42070 */
[----:B------:R-:W-:Y:S01]  /*0b70*/  IMAD.IADD R13, R8, 0x1, -R13 ;  /* 0x00000001080d7824 */ /* 0x000fe200078e0a0d */
[----:B------:R-:W-:Y:S01]  /*0b80*/  LOP3.LUT R0, R0, 0xfffffffc, RZ, 0xc0, !PT ;  /* 0xfffffffc00007812 */ /* 0x000fe200078ec0ff */
[----:B------:R-:W-:Y:S01]  /*0b90*/  VOTEU.ALL UP2, P1 ;  /* 0x00000000003f7886 */ /* 0x000fe20000840000 */
[----:B------:R-:W-:Y:S01]  /*0ba0*/  I2FP.F32.U32 R8, R4 ;  /* 0x0000000400087245 */ /* 0x000fe20000201000 */
[----:B------:R-:W-:Y:S01]  /*0bb0*/  IMAD R12, R13, 0x4, R12 ;  /* 0x000000040d0c7824 */ /* 0x000fe200078e020c */
[----:B------:R-:W-:Y:S01]  /*0bc0*/  VOTEU.ALL UP3, P1 ;  /* 0x00000000003f7886 */ /* 0x000fe20000860000 */
[----:B------:R-:W-:Y:S01]  /*0bd0*/  IMAD.IADD R7, R5, 0x1, -R0 ;  /* 0x0000000105077824 */ /* 0x000fe200078e0a00 */
[----:B------:R-:W2:Y:S01]  /*0be0*/  @!UP2 S2UR UR10, SR_CgaCtaId ;  /* 0x00000000000aa9c3 */ /* 0x000ea20000008800 */
[----:B0-----:R-:W-:Y:S01]  /*0bf0*/  IMAD.MOV R14, RZ, RZ, -R14 ;  /* 0x000000ffff0e7224 */ /* 0x001fe200078e0a0e */
[----:B------:R-:W-:Y:S01]  /*0c00*/  LEA.HI R0, R12, R12, RZ, 0x1 ;  /* 0x0000000c0c007211 */ /* 0x000fe200078f08ff */
[----:B------:R-:W-:Y:S01]  /*0c10*/  FMUL R8, R8, UR4 ;  /* 0x0000000408087c20 */ /* 0x000fe20008400000 */
[----:B------:R-:W-:Y:S01]  /*0c20*/  IMAD.SHL.U32 R9, R12, 0x4, RZ ;  /* 0x000000040c097824 */ /* 0x000fe200078e00ff */
[----:B------:R-:W-:Y:S01]  /*0c30*/  UMOV UR4, 0x20 ;  /* 0x0000002000047882 */ /* 0x000fe20000000000 */
[----:B------:R-:W-:Y:S01]  /*0c40*/  LOP3.LUT R11, R0, 0xfffffffe, RZ, 0xc0, !PT ;  /* 0xfffffffe000b7812 */ /* 0x000fe200078ec0ff */
[----:B-----5:R-:W-:Y:S01]  /*0c50*/  IMAD R20, R15, R14, UR12 ;  /* 0x0000000c0f147e24 */ /* 0x020fe2000f8e020e */
[----:B------:R-:W-:-:S04]  /*0c60*/  @!UP1 UIADD3 UR4, -UR4, 0x100000, URZ ;  /* 0x0010000004049890 */ /* 0x000fc8000fffe13f */
[----:B------:R-:W-:Y:S02]  /*0c70*/  @!UP1 USHF.L.U32 UR5, UR4, 0xb, URZ ;  /* 0x0000000b04059899 */ /* 0x000fe4000800063f */
[----:B------:R-:W-:Y:S01]  /*0c80*/  @!UP1 USHF.L.U32 UR4, UR4, 0x1, URZ ;  /* 0x0000000104049899 */ /* 0x000fe2000800063f */
[----:B------:R-:W0:Y:S01]  /*0c90*/  LDC R15, c[0x0][0x148] ;  /* 0x00005200ff0f7b82 */ /* 0x000e220000000800 */
[----:B------:R-:W3:Y:S01]  /*0ca0*/  F2I.U32.TRUNC.NTZ R8, R8 ;  /* 0x0000000800087305 */ /* 0x000ee2000020f000 */
[C---:B------:R-:W-:Y:S01]  /*0cb0*/  IMAD.IADD R11, R12.reuse, 0x1, -R11 ;  /* 0x000000010c0b7824 */ /* 0x040fe200078e0a0b */
[----:B-1----:R-:W-:Y:S01]  /*0cc0*/  @!UP1 ULEA UR8, UR7, UR6, 0x18 ;  /* 0x0000000607089291 */ /* 0x002fe2000f8ec03f */
[----:B------:R-:W-:Y:S01]  /*0cd0*/  LOP3.LUT R26, R12, 0xc, R9, 0x78, !PT ;  /* 0x0000000c0c1a7812 */ /* 0x000fe200078e7809 */
[----:B------:R-:W-:Y:S01]  /*0ce0*/  @!UP2 UMOV UR9, 0x400 ;  /* 0x000004000009a882 */ /* 0x000fe20000000000 */
[----:B------:R-:W-:-:S04]  /*0cf0*/  @!UP2 UIADD3 UR6, -UR11, 0x100000, URZ ;  /* 0x001000000b06a890 */ /* 0x000fc8000fffe13f */
[----:B------:R-:W-:Y:S02]  /*0d00*/  @!UP2 USHF.L.U32 UR7, UR6, 0xb, URZ ;  /* 0x0000000b0607a899 */ /* 0x000fe4000800063f */
[----:B------:R-:W-:Y:S01]  /*0d10*/  @!UP2 USHF.L.U32 UR6, UR6, 0x1, URZ ;  /* 0x000000010606a899 */ /* 0x000fe2000800063f */
[----:B------:R-:W-:Y:S01]  /*0d20*/  ISETP.NE.AND P3, PT, R11, R20, PT ;  /* 0x000000140b00720c */ /* 0x000fe20003f65270 */
[----:B------:R-:W-:Y:S01]  /*0d30*/  VOTEU.ALL UP4, P1 ;  /* 0x00000000003f7886 */ /* 0x000fe20000880000 */
[----:B------:R-:W-:Y:S01]  /*0d40*/  VOTEU.ALL UP5, P1 ;  /* 0x00000000003f7886 */ /* 0x000fe200008a0000 */
[----:B------:R-:W-:Y:S01]  /*0d50*/  VOTEU.ALL UP1, P0 ;  /* 0x00000000003f7886 */ /* 0x000fe20000020000 */
[----:B------:R-:W-:Y:S02]  /*0d60*/  LOP3.LUT P0, RZ, R3, 0x7, RZ, 0xc0, !PT ;  /* 0x0000000703ff7812 */ /* 0x000fe4000780c0ff */
[----:B------:R-:W-:Y:S01]  /*0d70*/  R2UR UR43, R17 ;  /* 0x00000000112b72ca */ /* 0x000fe200000e0000 */
[----:B--2---:R-:W-:Y:S01]  /*0d80*/  @!UP2 ULEA UR9, UR10, UR9, 0x18 ;  /* 0x000000090a09a291 */ /* 0x004fe2000f8ec03f */
[----:B---3--:R-:W-:Y:S01]  /*0d90*/  IMAD.MOV R32, RZ, RZ, -R8 ;  /* 0x000000ffff207224 */ /* 0x008fe200078e0a08 */
[----:B------:R-:W-:Y:S01]  /*0da0*/  VOTEU.ALL UP2, P1 ;  /* 0x00000000003f7886 */ /* 0x000fe20000840000 */
[----:B------:R-:W-:Y:S01]  /*0db0*/  ISETP.NE.AND P1, PT, R7, 0x3, PT ;  /* 0x000000030700780c */ /* 0x000fe20003f25270 */
[----:B------:R-:W1:Y:S02]  /*0dc0*/  FENCE.VIEW.ASYNC.S ;  /* 0x00000000000073c6 */ /* 0x000e640000000000 */
[----:B-1----:R1:W2:Y:S01]  /*0dd0*/  @!UP0 SYNCS.EXCH.64 URZ, [UR8+0x350], UR4 ;  /* 0x00035004083f85b2 */ /* 0x0022a20008000100 */
[----:B------:R-:W-:-:S02]  /*0de0*/  @P3 LEA.HI R0, R26, R26, RZ, 0x1 ;  /* 0x0000001a1a003211 */ /* 0x000fc400078f08ff */
[----:B------:R-:W-:Y:S01]  /*0df0*/  ISETP.EQ.OR P1, PT, R7, RZ, !P1 ;  /* 0x000000ff0700720c */ /* 0x000fe20004f22670 */
[----:B0-----:R-:W-:Y:S01]  /*0e00*/  IMAD R9, R15, R32, R4 ;  /* 0x000000200f097224 */ /* 0x001fe200078e0204 */
[----:B------:R-:W-:Y:S02]  /*0e10*/  @P3 SHF.R.S32.HI R0, RZ, 0x1, R0 ;  /* 0x00000001ff003819 */ /* 0x000fe40000011400 */
[----:B------:R-:W-:Y:S02]  /*0e20*/  ISETP.LT.U32.AND P0, PT, R26, 0x2, !P0 ;  /* 0x000000021a00780c */ /* 0x000fe40004701070 */
[----:B------:R-:W-:Y:S02]  /*0e30*/  @P3 ISETP.NE.AND P5, PT, R0, R9, PT ;  /* 0x000000090000320c */ /* 0x000fe40003fa5270 */
[----:B------:R-:W-:Y:S02]  /*0e40*/  ISETP.EQ.AND P1, PT, R10, RZ, P1 ;  /* 0x000000ff0a00720c */ /* 0x000fe40000f22270 */
[----:B------:R-:W-:Y:S01]  /*0e50*/  SEL R9, RZ, 0x1, !P0 ;  /* 0x00000001ff097807 */ /* 0x000fe20004000000 */
[----:B------:R1:W0:Y:S01]  /*0e60*/  @!UP1 SYNCS.EXCH.64 URZ, [UR8+0x358], UR4 ;  /* 0x00035804083f95b2 */ /* 0x0002220008000100 */
[----:B------:R-:W-:Y:S01]  /*0e70*/  NOP ;  /* 0x0000000000007918 */ /* 0x000fe20000000000 */
[----:B------:R-:W-:-:S02]  /*0e80*/  @P3 SEL R28, RZ, 0x1, P5 ;  /* 0x00000001ff1c3807 */ /* 0x000fc40002800000 */
[----:B------:R-:W-:Y:S02]  /*0e90*/  SEL R18, RZ, 0x1, !P1 ;  /* 0x00000001ff127807 */ /* 0x000fe40004800000 */
[----:B------:R-:W-:Y:S02]  /*0ea0*/  LOP3.LUT R28, R28, R9, RZ, 0xc0, !PT ;  /* 0x000000091c1c7212 */ /* 0x000fe400078ec0ff */
[----:B------:R-:W-:Y:S01]  /*0eb0*/  SEL R18, R18, 0x2, P6 ;  /* 0x0000000212127807 */ /* 0x000fe20003000000 */
[----:B------:R1:W3:Y:S01]  /*0ec0*/  @!UP2 SYNCS.EXCH.64 URZ, [UR9+0x330], UR6 ;  /* 0x00033006093fa5b2 */ /* 0x0002e20008000100 */
[----:B------:R1:W4:Y:S01]  /*0ed0*/  @!UP3 SYNCS.EXCH.64 URZ, [UR9+0x338], UR6 ;  /* 0x00033806093fb5b2 */ /* 0x0003220008000100 */
[----:B------:R1:W0:Y:S01]  /*0ee0*/  @!UP4 SYNCS.EXCH.64 URZ, [UR9+0x340], UR6 ;  /* 0x00034006093fc5b2 */ /* 0x0002220008000100 */
[----:B------:R1:W0:Y:S01]  /*0ef0*/  @!UP5 SYNCS.EXCH.64 URZ, [UR9+0x348], UR6 ;  /* 0x00034806093fd5b2 */ /* 0x0002220008000100 */
[----:B------:R-:W-:Y:S01]  /*0f00*/  NOP ;  /* 0x0000000000007918 */ /* 0x000fe20000000000 */
[----:B-12---:R-:W-:Y:S05]  /*0f10*/  @!P2 BRA `(.L_x_4) ;  /* 0x000000000008a947 */ /* 0x006fea0003800000 */
[----:B0--34-:R-:W-:Y:S01]  /*0f20*/  UCGABAR_ARV ;  /* 0x00000000000079c7 */ /* 0x019fe20008000000 */
[----:B------:R-:W-:Y:S05]  /*0f30*/  BRA `(.L_x_5) ;  /* 0x0000000000047947 */ /* 0x000fea0003800000 */
.L_x_4:
[----:B0--34-:R-:W-:Y:S01]  /*0f40*/  NOP ;  /* 0x0000000000007918 */ /* 0x019fe20000000000 */
.L_x_5:
[----:B------:R-:W-:Y:S01]  /*0f50*/  ULDC.64 UR4, c[0x0][0x598] ;  /* 0x0001660000047ab9 */ /* 0x000fe20000000a00 */
[----:B------:R-:W-:Y:S01]  /*0f60*/  ULDC.64 UR36, c[0x0][0x208] ;  /* 0x0000820000247ab9 */ /* 0x000fe20000000a00 */
[----:B------:R-:W-:-:S04]  /*0f70*/  ISETP.NE.U32.AND P0, PT, RZ, UR4, PT ;  /* 0x00000004ff007c0c */ /* 0x000fc8000bf05070 */
[----:B------:R-:W-:-:S13]  /*0f80*/  ISETP.NE.AND.EX P0, PT, RZ, UR5, PT, P0 ;  /* 0x00000005ff007c0c */ /* 0x000fda000bf05300 */
[----:B------:R-:W-:Y:S05]  /*0f90*/  @!P0 BRA `(.L_x_6) ;  /* 0x00000000001c8947 */ /* 0x000fea0003800000 */
[----:B------:R-:W0:Y:S02]  /*0fa0*/  LDC.64 R8, c[0x0][0x598] ;  /* 0x00016600ff087b82 */ /* 0x000e240000000a00 */
[----:B0-----:R-:W2:Y:S02]  /*0fb0*/  LDG.E.64 R8, desc[UR36][R8.64] ;  /* 0x0000002408087981 */ /* 0x001ea4000c1e1b00 */
[----:B--2---:R-:W-:-:S04]  /*0fc0*/  ISETP.NE.U32.AND P0, PT, R8, RZ, PT ;  /* 0x000000ff0800720c */ /* 0x004fc80003f05070 */
[----:B------:R-:W-:-:S13]  /*0fd0*/  ISETP.NE.AND.EX P0, PT, R9, RZ, PT, P0 ;  /* 0x000000ff0900720c */ /* 0x000fda0003f05300 */
[----:B------:R-:W-:Y:S05]  /*0fe0*/  @!P0 BRA `(.L_x_6) ;  /* 0x0000000000088947 */ /* 0x000fea0003800000 */
[----:B------:R0:W5:Y:S01]  /*0ff0*/  LD.E R29, desc[UR36][R8.64] ;  /* 0x00000024081d7980 */ /* 0x000162000c101900 */
[----:B------:R-:W-:Y:S05]  /*1000*/  BRA `(.L_x_7) ;  /* 0x0000000000247947 */ /* 0x000fea0003800000 */
.L_x_6:
[----:B------:R-:W-:Y:S02]  /*1010*/  ULDC.64 UR4, c[0x0][0x588] ;  /* 0x0001620000047ab9 */ /* 0x000fe40000000a00 */
[----:B------:R-:W-:-:S04]  /*1020*/  ISETP.NE.U32.AND P0, PT, RZ, UR4, PT ;  /* 0x00000004ff007c0c */ /* 0x000fc8000bf05070 */
[----:B------:R-:W-:-:S13]  /*1030*/  ISETP.NE.AND.EX P0, PT, RZ, UR5, PT, P0 ;  /* 0x00000005ff007c0c */ /* 0x000fda000bf05300 */
[----:B------:R-:W-:Y:S05]  /*1040*/  @!P0 BRA `(.L_x_8) ;  /* 0x00000000000c8947 */ /* 0x000fea0003800000 */
[----:B------:R-:W0:Y:S02]  /*1050*/  LDC.64 R8, c[0x0][0x588] ;  /* 0x00016200ff087b82 */ /* 0x000e240000000a00 */
[----:B0-----:R1:W5:Y:S01]  /*1060*/  LDG.E R29, desc[UR36][R8.64] ;  /* 0x00000024081d7981 */ /* 0x001362000c1e1900 */
[----:B------:R-:W-:Y:S05]  /*1070*/  BRA `(.L_x_7) ;  /* 0x0000000000087947 */ /* 0x000fea0003800000 */
.L_x_8:
[----:B------:R-:W-:Y:S02]  /*1080*/  ULDC UR4, c[0x0][0x580] ;  /* 0x0001600000047ab9 */ /* 0x000fe40000000800 */
[----:B------:R-:W-:-:S07]  /*1090*/  IMAD.U32 R29, RZ, RZ, UR4 ;  /* 0x00000004ff1d7e24 */ /* 0x000fce000f8e00ff */
.L_x_7:
[----:B------:R-:W-:Y:S02]  /*10a0*/  ULDC.64 UR4, c[0x0][0x5a0] ;  /* 0x0001680000047ab9 */ /* 0x000fe40000000a00 */
[----:B------:R-:W-:-:S04]  /*10b0*/  ISETP.NE.U32.AND P0, PT, RZ, UR4, PT ;  /* 0x00000004ff007c0c */ /* 0x000fc8000bf05070 */
[----:B------:R-:W-:-:S13]  /*10c0*/  ISETP.NE.AND.EX P0, PT, RZ, UR5, PT, P0 ;  /* 0x00000005ff007c0c */ /* 0x000fda000bf05300 */
[----:B------:R-:W-:Y:S05]  /*10d0*/  @!P0 BRA `(.L_x_9) ;  /* 0x00000000001c8947 */ /* 0x000fea0003800000 */
[----:B01----:R-:W0:Y:S02]  /*10e0*/  LDC.64 R8, c[0x0][0x5a0] ;  /* 0x00016800ff087b82 */ /* 0x003e240000000a00 */
[----:B0-----:R-:W2:Y:S02]  /*10f0*/  LDG.E.64 R8, desc[UR36][R8.64] ;  /* 0x0000002408087981 */ /* 0x001ea4000c1e1b00 */
[----:B--2---:R-:W-:-:S04]  /*1100*/  ISETP.NE.U32.AND P0, PT, R8, RZ, PT ;  /* 0x000000ff0800720c */ /* 0x004fc80003f05070 */
[----:B------:R-:W-:-:S13]  /*1110*/  ISETP.NE.AND.EX P0, PT, R9, RZ, PT, P0 ;  /* 0x000000ff0900720c */ /* 0x000fda0003f05300 */
[----:B------:R-:W-:Y:S05]  /*1120*/  @!P0 BRA `(.L_x_9) ;  /* 0x0000000000088947 */ /* 0x000fea0003800000 */
[----:B------:R0:W5:Y:S01]  /*1130*/  LD.E R30, desc[UR36][R8.64] ;  /* 0x00000024081e7980 */ /* 0x000162000c101900 */
[----:B------:R-:W-:Y:S05]  /*1140*/  BRA `(.L_x_10) ;  /* 0x0000000000247947 */ /* 0x000fea0003800000 */
.L_x_9:
[----:B------:R-:W-:Y:S02]  /*1150*/  ULDC.64 UR4, c[0x0][0x590] ;  /* 0x0001640000047ab9 */ /* 0x000fe40000000a00 */
[----:B------:R-:W-:-:S04]  /*1160*/  ISETP.NE.U32.AND P0, PT, RZ, UR4, PT ;  /* 0x00000004ff007c0c */ /* 0x000fc8000bf05070 */
[----:B------:R-:W-:-:S13]  /*1170*/  ISETP.NE.AND.EX P0, PT, RZ, UR5, PT, P0 ;  /* 0x00000005ff007c0c */ /* 0x000fda000bf05300 */
[----:B------:R-:W-:Y:S05]  /*1180*/  @!P0 BRA `(.L_x_11) ;  /* 0x00000000000c8947 */ /* 0x000fea0003800000 */
[----:B------:R-:W2:Y:S02]  /*1190*/  LDC.64 R30, c[0x0][0x590] ;  /* 0x00016400ff1e7b82 */ /* 0x000ea40000000a00 */
[----:B--2---:R2:W5:Y:S01]  /*11a0*/  LDG.E R30, desc[UR36][R30.64] ;  /* 0x000000241e1e7981 */ /* 0x004562000c1e1900 */
[----:B------:R-:W-:Y:S05]  /*11b0*/  BRA `(.L_x_10) ;  /* 0x0000000000087947 */ /* 0x000fea0003800000 */
.L_x_11:
[----:B------:R-:W-:Y:S02]  /*11c0*/  ULDC UR4, c[0x0][0x584] ;  /* 0x0001610000047ab9 */ /* 0x000fe40000000800 */
[----:B------:R-:W-:-:S07]  /*11d0*/  IMAD.U32 R30, RZ, RZ, UR4 ;  /* 0x00000004ff1e7e24 */ /* 0x000fce000f8e00ff */
.L_x_10:
[----:B------:R-:W3:Y:S01]  /*11e0*/  LDC R23, c[0x0][0x65c] ;  /* 0x00019700ff177b82 */ /* 0x000ee20000000800 */
[----:B------:R-:W-:Y:S01]  /*11f0*/  ULDC UR6, c[0x0][0x28c] ;  /* 0x0000a30000067ab9 */ /* 0x000fe20000000800 */
[----:B------:R-:W-:Y:S01]  /*1200*/  ISETP.NE.AND P0, PT, R10, 0x2, PT ;  /* 0x000000020a00780c */ /* 0x000fe20003f05270 */
[----:B------:R-:W-:Y:S01]  /*1210*/  UIADD3 UR6, UR6, 0x1f, URZ ;  /* 0x0000001f06067890 */ /* 0x000fe2000fffe03f */
[----:B01----:R-:W-:Y:S01]  /*1220*/  IMAD.U32 R8, RZ, RZ, UR12 ;  /* 0x0000000cff087e24 */ /* 0x003fe2000f8e00ff */
[----:B------:R-:W-:Y:S01]  /*1230*/  UMOV UR38, URZ ;  /* 0x0000003f00267c82 */ /* 0x000fe20008000000 */
[----:B------:R-:W-:Y:S01]  /*1240*/  IMAD.MOV.U32 R9, RZ, RZ, RZ ;  /* 0x000000ffff097224 */ /* 0x000fe200078e00ff */
[----:B------:R-:W-:Y:S01]  /*1250*/  USHF.R.S32.HI UR7, URZ, 0x1f, UR6 ;  /* 0x0000001f3f077899 */ /* 0x000fe20008011406 */
[----:B------:R-:W-:Y:S01]  /*1260*/  UMOV UR39, URZ ;  /* 0x0000003f00277c82 */ /* 0x000fe20008000000 */
[----:B------:R-:W-:Y:S02]  /*1270*/  ULDC.64 UR8, c[0x0][0x650] ;  /* 0x0001940000087ab9 */ /* 0x000fe40000000a00 */
[----:B------:R-:W-:-:S04]  /*1280*/  ULEA.HI UR7, UR7, UR6, URZ, 0x5 ;  /* 0x0000000607077291 */ /* 0x000fc8000f8f283f */
[----:B------:R-:W-:Y:S01]  /*1290*/  USHF.R.S32.HI UR40, URZ, 0x5, UR7 ;  /* 0x000000053f287899 */ /* 0x000fe20008011407 */
[----:B---3--:R-:W-:-:S04]  /*12a0*/  ISETP.NE.AND P1, PT, R23, 0x1, PT ;  /* 0x000000011700780c */ /* 0x008fc80003f25270 */
[----:B------:R-:W-:-:S09]  /*12b0*/  P2R R0, PR, RZ, 0x2 ;  /* 0x00000002ff007803 */ /* 0x000fd20000000000 */
[----:B------:R-:W0:Y:S01]  /*12c0*/  @P1 LDC R11, c[0x0][0x10] ;  /* 0x00000400ff0b1b82 */ /* 0x000e220000000800 */
[----:B------:R-:W-:Y:S02]  /*12d0*/  @P1 IMAD.MOV.U32 R5, RZ, RZ, RZ ;  /* 0x000000ffff051224 */ /* 0x000fe400078e00ff */
[----:B------:R-:W-:-:S05]  /*12e0*/  @P1 IMAD.MOV.U32 R19, RZ, RZ, RZ ;  /* 0x000000ffff131224 */ /* 0x000fca00078e00ff */
[----:B------:R-:W1:Y:S01]  /*12f0*/  @!P1 LDC R13, c[0x0][0xc] ;  /* 0x00000300ff0d9b82 */ /* 0x000e620000000800 */
[----:B------:R-:W-:Y:S01]  /*1300*/  ULDC UR4, c[0x0][0xc] ;  /* 0x0000030000047ab9 */ /* 0x000fe20000000800 */
[----:B------:R-:W-:Y:S02]  /*1310*/  ULDC UR5, c[0x0][0x10] ;  /* 0x0000040000057ab9 */ /* 0x000fe40000000800 */
[----:B------:R-:W-:-:S04]  /*1320*/  UIMAD.WIDE.U32 UR4, UR4, UR5, URZ ;  /* 0x00000005040472a5 */ /* 0x000fc8000f8e003f */
[----:B------:R-:W3:Y:S01]  /*1330*/  LDC R16, c[0x0][0x14] ;  /* 0x00000500ff107b82 */ /* 0x000ee20000000800 */
[----:B0-----:R-:W-:-:S04]  /*1340*/  @P1 IMAD.WIDE.U32 R10, R11, UR12, R4 ;  /* 0x0000000c0b0a1c25 */ /* 0x001fc8000f8e0004 */
[----:B------:R-:W-:Y:S02]  /*1350*/  @P1 IMAD.IADD R19, R11, 0x1, R19 ;  /* 0x000000010b131824 */ /* 0x000fe400078e0213 */
[----:B------:R-:W-:Y:S02]  /*1360*/  @P1 IMAD.MOV.U32 R22, RZ, RZ, R10 ;  /* 0x000000ffff161224 */ /* 0x000fe400078e000a */
[----:B-1----:R-:W-:-:S04]  /*1370*/  @!P1 IMAD.WIDE.U32 R8, R4, R13, R8 ;  /* 0x0000000d04089225 */ /* 0x002fc800078e0008 */
[----:B------:R-:W-:Y:S02]  /*1380*/  @!P1 IMAD.MOV.U32 R22, RZ, RZ, R8 ;  /* 0x000000ffff169224 */ /* 0x000fe400078e0008 */
[----:B------:R-:W-:Y:S02]  /*1390*/  @!P1 IMAD.MOV.U32 R19, RZ, RZ, R9 ;  /* 0x000000ffff139224 */ /* 0x000fe400078e0009 */
[C---:B---3--:R-:W-:Y:S02]  /*13a0*/  IMAD R11, R16.reuse, UR5, RZ ;  /* 0x00000005100b7c24 */ /* 0x048fe4000f8e02ff */
[----:B------:R-:W-:-:S04]  /*13b0*/  IMAD.WIDE.U32 R16, R16, UR4, RZ ;  /* 0x0000000410107c25 */ /* 0x000fc8000f8e00ff */
[----:B------:R-:W-:Y:S01]  /*13c0*/  IMAD.IADD R0, R17, 0x1, R11 ;  /* 0x0000000111007824 */ /* 0x000fe200078e020b */
[----:B------:R-:W-:Y:S06]  /*13d0*/  @P0 BRA `(.L_x_12) ;  /* 0x0000000000200947 */ /* 0x000fec0003800000 */
[----:B------:R-:W-:Y:S01]  /*13e0*/  UISETP.GE.U32.AND UP0, UPT, UR40, 0x32, UPT ;  /* 0x000000322800788c */ /* 0x000fe2000bf06070 */
[----:B------:R-:W-:Y:S01]  /*13f0*/  IADD3 R22, P0, R22, R16, RZ ;  /* 0x0000001016167210 */ /* 0x000fe20007f1e0ff */
[----:B------:R-:W-:Y:S01]  /*1400*/  UIMAD.WIDE.U32 UR4, UR40, 0x51eb851f, URZ ;  /* 0x51eb851f280478a5 */ /* 0x000fe2000f8e003f */
[----:B------:R-:W-:-:S03]  /*1410*/  UMOV UR39, URZ ;  /* 0x0000003f00277c82 */ /* 0x000fc60008000000 */
[----:B------:R-:W-:Y:S01]  /*1420*/  USHF.R.U32.HI UR4, URZ, 0x4, UR5 ;  /* 0x000000043f047899 */ /* 0x000fe20008011605 */
[----:B------:R-:W-:-:S03]  /*1430*/  IMAD.X R19, R0, 0x1, R19, P0 ;  /* 0x0000000100137824 */ /* 0x000fc600000e0613 */
[----:B------:R-:W-:Y:S02]  /*1440*/  UIMAD UR38, UR4, -0x32, UR40 ;  /* 0xffffffce042678a4 */ /* 0x000fe4000f8e0228 */
[----:B------:R-:W-:-:S12]  /*1450*/  @UP0 ULOP3.LUT UR39, UR4, 0x1, URZ, 0xc0, !UPT ;  /* 0x0000000104270892 */ /* 0x000fd8000f8ec03f */
.L_x_12:
[----:B------:R-:W-:Y:S01]  /*1460*/  ISETP.GE.U32.AND P0, PT, R22, UR8, PT ;  /* 0x0000000816007c0c */ /* 0x000fe2000bf06070 */
[----:B------:R-:W-:Y:S01]  /*1470*/  IMAD.MOV.U32 R24, RZ, RZ, -0x1 ;  /* 0xffffffffff187424 */ /* 0x000fe200078e00ff */
[----:B------:R-:W-:Y:S01]  /*1480*/  PRMT R8, RZ, 0x7610, R8 ;  /* 0x00007610ff087816 */ /* 0x000fe20000000008 */
[----:B------:R-:W-:Y:S01]  /*1490*/  IMAD.MOV.U32 R25, RZ, RZ, -0x1 ;  /* 0xffffffffff197424 */ /* 0x000fe200078e00ff */
[----:B------:R-:W-:Y:S01]  /*14a0*/  ISETP.GE.U32.AND.EX P0, PT, R19, UR9, PT, P0 ;  /* 0x0000000913007c0c */ /* 0x000fe2000bf06100 */
[----:B------:R-:W-:-:S12]  /*14b0*/  IMAD.MOV.U32 R27, RZ, RZ, -0x1 ;  /* 0xffffffffff1b7424 */ /* 0x000fd800078e00ff */
[----:B------:R-:W-:Y:S05]  /*14c0*/  @P0 BRA `(.L_x_13) ;  /* 0x00000004002c0947 */ /* 0x000fea0003800000 */
[----:B------:R-:W0:Y:S01]  /*14d0*/  LDC.64 R24, c[0x0][0x628] ;  /* 0x00018a00ff187b82 */ /* 0x000e220000000a00 */
[----:B------:R-:W-:Y:S02]  /*14e0*/  IMAD.MOV.U32 R8, RZ, RZ, R22 ;  /* 0x000000ffff087224 */ /* 0x000fe400078e0016 */
[----:B------:R-:W-:-:S05]  /*14f0*/  IMAD.MOV.U32 R9, RZ, RZ, R19 ;  /* 0x000000ffff097224 */ /* 0x000fca00078e0013 */
[----:B------:R-:W1:Y:S08]  /*1500*/  LDC R14, c[0x0][0x630] ;  /* 0x00018c00ff0e7b82 */ /* 0x000e700000000800 */
[----:B------:R-:W3:Y:S01]  /*1510*/  LDC.64 R34, c[0x0][0x620] ;  /* 0x00018800ff227b82 */ /* 0x000ee20000000a00 */
[----:B0-----:R-:W-:-:S04]  /*1520*/  ISETP.NE.U32.AND P0, PT, R24, RZ, PT ;  /* 0x000000ff1800720c */ /* 0x001fc80003f05070 */
[----:B------:R-:W-:-:S13]  /*1530*/  ISETP.NE.AND.EX P0, PT, R25, RZ, PT, P0 ;  /* 0x000000ff1900720c */ /* 0x000fda0003f05300 */
[----:B-1-3--:R-:W-:Y:S05]  /*1540*/  @!P0 BRA `(.L_x_14) ;  /* 0x0000000000288947 */ /* 0x00afea0003800000 */
[----:B------:R-:W0:Y:S02]  /*1550*/  LDC R13, c[0x0][0x634] ;  /* 0x00018d00ff0d7b82 */ /* 0x000e240000000800 */
[----:B0-----:R-:W-:-:S05]  /*1560*/  IADD3 R13, P0, R22, R13, RZ ;  /* 0x0000000d160d7210 */ /* 0x001fca0007f1e0ff */
[----:B------:R-:W-:-:S04]  /*1570*/  IMAD.X R21, RZ, RZ, R19, P0 ;  /* 0x000000ffff157224 */ /* 0x000fc800000e0613 */
[----:B------:R-:W-:-:S04]  /*1580*/  IMAD.WIDE.U32 R8, R21, R24, RZ ;  /* 0x0000001815087225 */ /* 0x000fc800078e00ff */
[----:B------:R-:W-:-:S04]  /*1590*/  IMAD.WIDE.U32 R10, P0, R13, R25, R8 ;  /* 0x000000190d0a7225 */ /* 0x000fc80007800008 */
[----:B------:R-:W-:-:S04]  /*15a0*/  IMAD.WIDE.U32 R8, R13, R24, RZ ;  /* 0x000000180d087225 */ /* 0x000fc800078e00ff */
[----:B------:R-:W-:Y:S01]  /*15b0*/  IMAD.X R13, RZ, RZ, RZ, P0 ;  /* 0x000000ffff0d7224 */ /* 0x000fe200000e06ff */
[----:B------:R-:W-:Y:S01]  /*15c0*/  IADD3 RZ, P0, R9, R10, RZ ;  /* 0x0000000a09ff7210 */ /* 0x000fe20007f1e0ff */
[----:B------:R-:W-:-:S04]  /*15d0*/  IMAD.MOV.U32 R12, RZ, RZ, R11 ;  /* 0x000000ffff0c7224 */ /* 0x000fc800078e000b */
[----:B------:R-:W-:-:S08]  /*15e0*/  IMAD.WIDE.U32.X R8, R21, R25, R12, P0 ;  /* 0x0000001915087225 */ /* 0x000fd000000e040c */
.L_x_14:
[-CC-:B------:R-:W-:Y:S01]  /*15f0*/  SHF.R.U64 R37, R8, R14.reuse, R9.reuse ;  /* 0x0000000e08257219 */ /* 0x180fe20000001209 */
[----:B------:R-:W0:Y:S01]  /*1600*/  LDC.64 R38, c[0x0][0x640] ;  /* 0x00019000ff267b82 */ /* 0x000e220000000a00 */
[----:B------:R-:W-:Y:S01]  /*1610*/  SHF.R.U32.HI R8, RZ, R14, R9 ;  /* 0x0000000eff087219 */ /* 0x000fe20000011609 */
[----:B------:R-:W-:Y:S01]  /*1620*/  IMAD.MOV.U32 R33, RZ, RZ, 0x1 ;  /* 0x00000001ff217424 */ /* 0x000fe200078e00ff */
[----:B------:R-:W-:-:S05]  /*1630*/  IADD3 R11, P0, RZ, -R37, RZ ;  /* 0x80000025ff0b7210 */ /* 0x000fca0007f1e0ff */
[----:B------:R-:W1:Y:S01]  /*1640*/  LDC R12, c[0x0][0x618] ;  /* 0x00018600ff0c7b82 */ /* 0x000e620000000800 */
[----:B------:R-:W-:Y:S02]  /*1650*/  IMAD.X R9, RZ, RZ, ~R8, P0 ;  /* 0x000000ffff097224 */ /* 0x000fe400000e0e08 */
[----:B------:R-:W-:Y:S02]  /*1660*/  IMAD.MOV.U32 R8, RZ, RZ, R22 ;  /* 0x000000ffff087224 */ /* 0x000fe400078e0016 */
[-C--:B------:R-:W-:Y:S02]  /*1670*/  IMAD R10, R9, R34.reuse, RZ ;  /* 0x00000022090a7224 */ /* 0x080fe400078e02ff */
[----:B------:R-:W-:Y:S01]  /*1680*/  IMAD.MOV.U32 R9, RZ, RZ, R19 ;  /* 0x000000ffff097224 */ /* 0x000fe200078e0013 */
[----:B------:R-:W3:Y:S01]  /*1690*/  LDC R14, c[0x0][0x608] ;  /* 0x00018200ff0e7b82 */ /* 0x000ee20000000800 */
[----:B------:R-:W-:-:S04]  /*16a0*/  IMAD.WIDE.U32 R8, R11, R34, R8 ;  /* 0x000000220b087225 */ /* 0x000fc800078e0008 */
[----:B------:R-:W-:-:S03]  /*16b0*/  IMAD R11, R11, R35, R10 ;  /* 0x000000230b0b7224 */ /* 0x000fc600078e020a */
[----:B------:R-:W4:Y:S01]  /*16c0*/  LDC R36, c[0x0][0x658] ;  /* 0x00019600ff247b82 */ /* 0x000f220000000800 */
[----:B0-----:R-:W-:Y:S01]  /*16d0*/  ISETP.NE.U32.AND P0, PT, R38, RZ, PT ;  /* 0x000000ff2600720c */ /* 0x001fe20003f05070 */
[----:B------:R-:W-:-:S03]  /*16e0*/  IMAD.IADD R9, R9, 0x1, R11 ;  /* 0x0000000109097824 */ /* 0x000fc600078e020b */
[----:B------:R-:W-:Y:S01]  /*16f0*/  ISETP.NE.AND.EX P0, PT, R39, RZ, PT, P0 ;  /* 0x000000ff2700720c */ /* 0x000fe20003f05300 */
[----:B------:R-:W-:Y:S02]  /*1700*/  IMAD.MOV.U32 R11, RZ, RZ, -0x1 ;  /* 0xffffffffff0b7424 */ /* 0x000fe400078e00ff */
[----:B------:R-:W0:Y:S01]  /*1710*/  LDC R25, c[0x0][0x600] ;  /* 0x00018000ff197b82 */ /* 0x000e220000000800 */
[-CC-:B-1----:R-:W-:Y:S02]  /*1720*/  SHF.R.U64 R24, R8, R12.reuse, R9.reuse ;  /* 0x0000000c08187219 */ /* 0x182fe40000001209 */
[----:B------:R-:W-:-:S05]  /*1730*/  SHF.R.U32.HI R9, RZ, R12, R9 ;  /* 0x0000000cff097219 */ /* 0x000fca0000011609 */
[----:B------:R-:W1:Y:S01]  /*1740*/  LDC R27, c[0x0][0x648] ;  /* 0x00019200ff1b7b82 */ /* 0x000e620000000800 */
[-CC-:B---3--:R-:W-:Y:S02]  /*1750*/  SHF.R.U64 R35, R24, R14.reuse, R9.reuse ;  /* 0x0000000e18237219 */ /* 0x188fe40000001209 */
[----:B------:R-:W-:-:S05]  /*1760*/  SHF.R.U32.HI R9, RZ, R14, R9 ;  /* 0x0000000eff097219 */ /* 0x000fca0000011609 */
[----:B--2---:R-:W2:Y:S01]  /*1770*/  LDC R31, c[0x0][0x638] ;  /* 0x00018e00ff1f7b82 */ /* 0x004ea20000000800 */
[-C--:B----4-:R-:W-:Y:S02]  /*1780*/  SHF.L.U32 R8, R11, R36.reuse, RZ ;  /* 0x000000240b087219 */ /* 0x090fe400000006ff */
[--C-:B------:R-:W-:Y:S02]  /*1790*/  SHF.R.U64 R40, R35, R36, R9.reuse ;  /* 0x0000002423287219 */ /* 0x100fe40000001209 */
[----:B------:R-:W-:Y:S02]  /*17a0*/  LOP3.LUT R14, RZ, R8, RZ, 0x33, !PT ;  /* 0x00000008ff0e7212 */ /* 0x000fe400078e33ff */
[----:B------:R-:W-:Y:S01]  /*17b0*/  SHF.R.U32.HI R9, RZ, R36, R9 ;  /* 0x00000024ff097219 */ /* 0x000fe20000011609 */
[----:B------:R-:W3:Y:S01]  /*17c0*/  LDC R34, c[0x0][0x610] ;  /* 0x00018400ff227b82 */ /* 0x000ee20000000800 */
[----:B------:R-:W-:Y:S01]  /*17d0*/  IMAD.MOV.U32 R8, RZ, RZ, R40 ;  /* 0x000000ffff087224 */ /* 0x000fe200078e0028 */
[----:B------:R-:W-:Y:S06]  /*17e0*/  @!P0 BRA `(.L_x_15) ;  /* 0x0000000000288947 */ /* 0x000fec0003800000 */
[----:B------:R-:W4:Y:S02]  /*17f0*/  LDC R13, c[0x0][0x64c] ;  /* 0x00019300ff0d7b82 */ /* 0x000f240000000800 */
[----:B----4-:R-:W-:-:S05]  /*1800*/  IADD3 R13, P0, R40, R13, RZ ;  /* 0x0000000d280d7210 */ /* 0x010fca0007f1e0ff */
        /* <DEDUP_REMOVED lines=8> */
.L_x_15:
[----:B-1----:R-:W-:Y:S01]  /*1890*/  SHF.R.U64 R8, R8, R27, R9 ;  /* 0x0000001b08087219 */ /* 0x002fe20000001209 */
[----:B0-----:R-:W-:Y:S01]  /*18a0*/  VIADD R9, R25, 0xffffffff ;  /* 0xffffffff19097836 */ /* 0x001fe20000000000 */
[----:B------:R-:W-:Y:S01]  /*18b0*/  SHF.L.U32 R5, R33, R36, RZ ;  /* 0x0000002421057219 */ /* 0x000fe200000006ff */
[----:B------:R-:W-:Y:S01]  /*18c0*/  @P1 IMAD R20, R15, R32, R4 ;  /* 0x000000200f141224 */ /* 0x000fe200078e0204 */
[----:B------:R-:W-:Y:S01]  /*18d0*/  LOP3.LUT R14, R35, R14, RZ, 0xc0, !PT ;  /* 0x0000000e230e7212 */ /* 0x000fe200078ec0ff */
[----:B------:R-:W-:Y:S01]  /*18e0*/  IMAD.MOV R10, RZ, RZ, -R8 ;  /* 0x000000ffff0a7224 */ /* 0x000fe200078e0a08 */
[----:B------:R-:W-:Y:S01]  /*18f0*/  LOP3.LUT R9, R24, R9, RZ, 0xc0, !PT ;  /* 0x0000000918097212 */ /* 0x000fe200078ec0ff */
[----:B------:R-:W-:Y:S02]  /*1900*/  IMAD.MOV.U32 R27, RZ, RZ, R37 ;  /* 0x000000ffff1b7224 */ /* 0x000fe400078e0025 */
[----:B------:R-:W-:Y:S02]  /*1910*/  IMAD R5, R5, R8, R14 ;  /* 0x0000000805057224 */ /* 0x000fe400078e020e */
[----:B--2---:R-:W-:-:S02]  /*1920*/  IMAD R4, R10, R31, R40 ;  /* 0x0000001f0a047224 */ /* 0x004fc400078e0228 */
[----:B---3--:R-:W-:Y:S02]  /*1930*/  IMAD R24, R5, R34, R20 ;  /* 0x0000002205187224 */ /* 0x008fe400078e0214 */
[----:B------:R-:W-:Y:S02]  /*1940*/  IMAD R5, R4, R25, R9 ;  /* 0x0000001904057224 */ /* 0x000fe400078e0209 */
[----:B------:R-:W-:-:S03]  /*1950*/  IMAD.MOV.U32 R8, RZ, RZ, 0x1 ;  /* 0x00000001ff087424 */ /* 0x000fc600078e00ff */
[----:B------:R-:W-:Y:S02]  /*1960*/  SEL R25, R5, R24, !P1 ;  /* 0x0000001805197207 */ /* 0x000fe40004800000 */
[----:B------:R-:W-:-:S07]  /*1970*/  SEL R24, R24, R5, !P1 ;  /* 0x0000000518187207 */ /* 0x000fce0004800000 */
.L_x_13:
[----:B------:R-:W-:Y:S05]  /*1980*/  @!P2 BRA `(.L_x_16) ;  /* 0x00000000000ca947 */ /* 0x000fea0003800000 */
[----:B------:R-:W-:Y:S01]  /*1990*/  UCGABAR_WAIT ;  /* 0x0000000000007dc7 */ /* 0x000fe20008000000 */
[----:B------:R-:W-:Y:S01]  /*19a0*/  CCTL.IVALL ;  /* 0x00000000ff00798f */ /* 0x000fe20002000000 */
[----:B------:R-:W-:Y:S05]  /*19b0*/  BRA `(.L_x_17) ;  /* 0x0000000000047947 */ /* 0x000fea0003800000 */
.L_x_16:
[----:B------:R-:W-:Y:S06]  /*19c0*/  BAR.SYNC.DEFER_BLOCKING 0x0 ;  /* 0x0000000000007b1d */ /* 0x000fec0000010000 */
.L_x_17:
[----:B------:R-:W-:Y:S05]  /*19d0*/  @!P4 BRA `(.L_x_18) ;  /* 0x0000001800f4c947 */ /* 0x000fea0003800000 */
[----:B------:R-:W-:-:S13]  /*19e0*/  ISETP.GT.U32.AND P0, PT, R41, 0x1, PT ;  /* 0x000000012900780c */ /* 0x000fda0003f04070 */
[----:B------:R-:W-:Y:S05]  /*19f0*/  @P0 EXIT ;  /* 0x000000000000094d */ /* 0x000fea0003800000 */
.L_x_19:
[----:B------:R-:W-:-:S08]  /*1a00*/  NOP ;  /* 0x0000000000007918 */ /* 0x000fd00000000000 */
[----:B------:R-:W0:Y:S02]  /*1a10*/  USETMAXREG.TRY_ALLOC.CTAPOOL UP0, 0xe8 ;  /* 0x000000e8000079c8 */ /* 0x000e240008000600 */
[----:B0-----:R-:W-:-:S13]  /*1a20*/  PLOP3.LUT P0, PT, PT, PT, UP0, 0x80, 0x0 ;  /* 0x000000000000781c */ /* 0x001fda0003f0f008 */
[----:B------:R-:W-:Y:S05]  /*1a30*/  @!P0 BRA `(.L_x_19) ;  /* 0xfffffffc00f08947 */ /* 0x000fea000383ffff */
[----:B------:R-:W-:-:S13]  /*1a40*/  LOP3.LUT P0, RZ, R8, 0xff, RZ, 0xc0, !PT ;  /* 0x000000ff08ff7812 */ /* 0x000fda000780c0ff */
[----:B------:R-:W-:Y:S05]  /*1a50*/  @!P0 EXIT ;  /* 0x000000000000894d */ /* 0x000fea0003800000 */
[----:B------:R-:W0:Y:S01]  /*1a60*/  S2UR UR4, SR_CgaCtaId ;  /* 0x00000000000479c3 */ /* 0x000e220000008800 */
[CC--:B------:R-:W-:Y:S01]  /*1a70*/  LEA.HI R2, R6.reuse, R3.reuse, RZ, 0x2 ;  /* 0x0000000306027211 */ /* 0x0c0fe200078f10ff */
[----:B------:R-:W-:Y:S01]  /*1a80*/  UMOV UR41, 0x400 ;  /* 0x0000040000297882 */ /* 0x000fe20000000000 */
[----:B------:R-:W-:Y:S01]  /*1a90*/  UISETP.LT.AND UP0, UPT, UR40, 0x1, UPT ;  /* 0x000000012800788c */ /* 0x000fe2000bf01270 */
[----:B------:R-:W-:Y:S01]  /*1aa0*/  LEA.HI R6, R6, R3, RZ, 0x5 ;  /* 0x0000000306067211 */ /* 0x000fe200078f28ff */
[----:B------:R-:W-:Y:S01]  /*1ab0*/  UIADD3 UR5, UR43, -0x1, URZ ;  /* 0xffffffff2b057890 */ /* 0x000fe2000fffe03f */
[--C-:B------:R-:W-:Y:S01]  /*1ac0*/  SHF.R.S32.HI R36, RZ, 0x2, R2.reuse ;  /* 0x00000002ff247819 */ /* 0x100fe20000011402 */
[----:B------:R-:W-:Y:S01]  /*1ad0*/  USEL UR42, UR40, 0x1, UP0 ;  /* 0x00000001282a7887 */ /* 0x000fe20008000000 */
[----:B--2---:R-:W1:Y:S01]  /*1ae0*/  LDC R31, c[0x0][0x658] ;  /* 0x00019600ff1f7b82 */ /* 0x004e620000000800 */
[----:B------:R-:W-:Y:S01]  /*1af0*/  SHF.R.S32.HI R5, RZ, 0x1f, R2 ;  /* 0x0000001fff057819 */ /* 0x000fe20000011402 */
[----:B------:R-:W-:Y:S01]  /*1b00*/  UISETP.NE.AND UP0, UPT, UR5, URZ, UPT ;  /* 0x0000003f0500728c */ /* 0x000fe2000bf05270 */
[----:B------:R-:W-:Y:S01]  /*1b10*/  LOP3.LUT R4, R2, 0xfffffffc, RZ, 0xc0, !PT ;  /* 0xfffffffc02047812 */ /* 0x000fe200078ec0ff */
[----:B------:R-:W-:Y:S01]  /*1b20*/  IMAD.MOV.U32 R2, RZ, RZ, -0x1 ;  /* 0xffffffffff027424 */ /* 0x000fe200078e00ff */
[----:B------:R-:W-:Y:S01]  /*1b30*/  LEA.HI R5, R5, R36, RZ, 0x3 ;  /* 0x0000002405057211 */ /* 0x000fe200078f18ff */
[----:B------:R-:W-:Y:S01]  /*1b40*/  USEL UR7, URZ, 0x1, UP0 ;  /* 0x000000013f077887 */ /* 0x000fe20008000000 */
[----:B------:R-:W-:Y:S01]  /*1b50*/  SHF.L.U64.HI R42, R16, 0x1, R0 ;  /* 0x00000001102a7819 */ /* 0x000fe20000010200 */
[----:B------:R-:W2:Y:S01]  /*1b60*/  LDC.64 R8, c[0x0][0x5c8] ;  /* 0x00017200ff087b82 */ /* 0x000ea20000000a00 */
[----:B------:R-:W-:Y:S01]  /*1b70*/  LOP3.LUT R5, R5, 0xfffffff8, RZ, 0xc0, !PT ;  /* 0xfffffff805057812 */ /* 0x000fe200078ec0ff */
[----:B------:R-:W-:Y:S01]  /*1b80*/  IMAD.IADD R4, R3, 0x1, -R4 ;  /* 0x0000000103047824 */ /* 0x000fe200078e0a04 */
[----:B------:R-:W-:Y:S01]  /*1b90*/  SHF.R.S32.HI R3, RZ, 0x5, R6 ;  /* 0x00000005ff037819 */ /* 0x000fe20000011406 */
[----:B------:R-:W-:Y:S01]  /*1ba0*/  IMAD.MOV.U32 R6, RZ, RZ, 0x1 ;  /* 0x00000001ff067424 */ /* 0x000fe200078e00ff */
[----:B------:R-:W-:Y:S01]  /*1bb0*/  ULDC UR8, c[0x0][0x284] ;  /* 0x0000a10000087ab9 */ /* 0x000fe20000000800 */
[----:B------:R-:W-:Y:S01]  /*1bc0*/  IMAD.IADD R36, R36, 0x1, -R5 ;  /* 0x0000000124247824 */ /* 0x000fe200078e0a05 */
[----:B------:R-:W-:Y:S01]  /*1bd0*/  LOP3.LUT R52, R18, 0x1, RZ, 0xfc, !PT ;  /* 0x0000000112347812 */ /* 0x000fe200078efcff */
[----:B------:R-:W3:Y:S01]  /*1be0*/  LDC R43, c[0x0][0x288] ;  /* 0x0000a200ff2b7b82 */ /* 0x000ee20000000800 */
[----:B0-----:R-:W-:Y:S01]  /*1bf0*/  ULEA UR41, UR4, UR41, 0x18 ;  /* 0x0000002904297291 */ /* 0x001fe2000f8ec03f */
[----:B------:R-:W-:Y:S01]  /*1c00*/  IMAD.SHL.U32 R38, R4, 0x2, RZ ;  /* 0x0000000204267824 */ /* 0x000fe200078e00ff */
[----:B------:R-:W-:Y:S01]  /*1c10*/  USHF.L.U32 UR4, UR5, 0x3, URZ ;  /* 0x0000000305047899 */ /* 0x000fe2000800063f */
[--C-:B------:R-:W-:Y:S01]  /*1c20*/  SHF.R.S32.HI R37, RZ, 0x1f, R36.reuse ;  /* 0x0000001fff257819 */ /* 0x100fe20000011424 */
[----:B------:R-:W-:Y:S01]  /*1c30*/  UIADD3 UR5, UR41, 0x32400, URZ ;  /* 0x0003240029057890 */ /* 0x000fe2000fffe03f */
[C-C-:B------:R-:W-:Y:S01]  /*1c40*/  IMAD R46, R3.reuse, -0x10, -R36.reuse ;  /* 0xfffffff0032e7824 */ /* 0x140fe200078e0a24 */
[----:B------:R-:W-:Y:S01]  /*1c50*/  UIADD3 UR6, UR41, 0x400, URZ ;  /* 0x0000040029067890 */ /* 0x000fe2000fffe03f */
[----:B------:R-:W0:Y:S01]  /*1c60*/  LDC R44, c[0x0][0x600] ;  /* 0x00018000ff2c7b82 */ /* 0x000e220000000800 */
[----:B------:R-:W-:Y:S01]  /*1c70*/  USHF.R.U32.HI UR5, URZ, 0x4, UR5 ;  /* 0x000000043f057899 */ /* 0x000fe20008011605 */
[-C--:B-1----:R-:W-:Y:S01]  /*1c80*/  SHF.L.U32 R2, R2, R31.reuse, RZ ;  /* 0x0000001f02027219 */ /* 0x082fe200000006ff */
[----:B------:R-:W-:Y:S01]  /*1c90*/  USHF.R.U32.HI UR6, URZ, 0x4, UR6 ;  /* 0x000000043f067899 */ /* 0x000fe20008011606 */
[----:B------:R-:W-:Y:S01]  /*1ca0*/  IMAD.WIDE R36, R3, 0x10, R36 ;  /* 0x0000001003247825 */ /* 0x000fe200078e0224 */
[----:B------:R-:W-:Y:S01]  /*1cb0*/  UIADD3 UR48, UR41, 0x330, URZ ;  /* 0x0000033029307890 */ /* 0x000fe2000fffe03f */
[----:B------:R-:W-:Y:S01]  /*1cc0*/  SHF.L.U32 R31, R6, R31, RZ ;  /* 0x0000001f061f7219 */ /* 0x000fe200000006ff */
[----:B------:R-:W-:Y:S01]  /*1cd0*/  ULOP3.LUT UR4, UR4, 0x8, URZ, 0xc0, !UPT ;  /* 0x0000000804047892 */ /* 0x000fe2000f8ec03f */
[C---:B--2---:R-:W-:Y:S01]  /*1ce0*/  SHF.L.U64.HI R40, R8.reuse, 0x3, R9 ;  /* 0x0000000308287819 */ /* 0x044fe20000010209 */
[----:B------:R-:W-:Y:S01]  /*1cf0*/  ULOP3.LUT UR5, UR5, 0x3fff, URZ, 0xc0, !UPT ;  /* 0x00003fff05057892 */ /* 0x000fe2000f8ec03f */
[----:B------:R-:W-:Y:S01]  /*1d00*/  IMAD.SHL.U32 R41, R8, 0x8, RZ ;  /* 0x0000000808297824 */ /* 0x000fe200078e00ff */
[----:B------:R-:W-:Y:S01]  /*1d10*/  ULOP3.LUT UR6, UR6, 0x3fff, URZ, 0xc0, !UPT ;  /* 0x00003fff06067892 */ /* 0x000fe2000f8ec03f */
[----:B------:R-:W-:Y:S01]  /*1d20*/  LOP3.LUT R45, RZ, R2, RZ, 0x33, !PT ;  /* 0x00000002ff2d7212 */ /* 0x000fe200078e33ff */
[----:B------:R-:W-:Y:S01]  /*1d30*/  IMAD.U32 R53, RZ, RZ, UR7 ;  /* 0x00000007ff357e24 */ /* 0x000fe2000f8e00ff */
[----:B------:R-:W-:Y:S01]  /*1d40*/  SHF.R.S32.HI R39, RZ, 0x1f, R38 ;  /* 0x0000001fff277819 */ /* 0x000fe20000011426 */
[----:B------:R-:W-:Y:S01]  /*1d50*/  VIADD R46, R46, UR8 ;  /* 0x000000082e2e7c36 */ /* 0x000fe20008000000 */
[----:B------:R-:W-:Y:S01]  /*1d60*/  USHF.L.U32 UR47, UR40, 0x1, URZ ;  /* 0x00000001282f7899 */ /* 0x000fe2000800063f */
[----:B---3--:R-:W-:Y:S01]  /*1d70*/  IMAD R43, R4, -0x2, R43 ;  /* 0xfffffffe042b7824 */ /* 0x008fe200078e022b */
[----:B------:R-:W-:-:S02]  /*1d80*/  UIADD3 UR42, -UR42, UR40, URZ ;  /* 0x000000282a2a7290 */ /* 0x000fc4000fffe13f */
[----:B------:R-:W-:Y:S02]  /*1d90*/  ULEA UR43, UR43, UR48, 0x3 ;  /* 0x000000302b2b7291 */ /* 0x000fe4000f8e183f */
[----:B------:R-:W-:Y:S01]  /*1da0*/  ULOP3.LUT UR49, UR4, 0x8, URZ, 0x3c, !UPT ;  /* 0x0000000804317892 */ /* 0x000fe2000f8e3c3f */
[----:B0-----:R-:W-:Y:S01]  /*1db0*/  VIADD R44, R44, 0xffffffff ;  /* 0xffffffff2c2c7836 */ /* 0x001fe20000000000 */
[----:B------:R-:W-:Y:S02]  /*1dc0*/  ULOP3.LUT UR44, UR4, 0x18, URZ, 0x3c, !UPT ;  /* 0x00000018042c7892 */ /* 0x000fe4000f8e3c3f */
[----:B------:R-:W-:Y:S02]  /*1dd0*/  ULOP3.LUT UR45, UR5, 0x10000, URZ, 0xfc, !UPT ;  /* 0x00010000052d7892 */ /* 0x000fe4000f8efc3f */
[----:B------:R-:W-:-:S12]  /*1de0*/  ULOP3.LUT UR46, UR6, 0x10000, URZ, 0xfc, !UPT ;  /* 0x00010000062e7892 */ /* 0x000fd8000f8efc3f */
.L_x_47:
[----:B------:R-:W-:-:S04]  /*1df0*/  SHF.L.U32 R0, R53, 0x1f, RZ ;  /* 0x0000001f35007819 */ /* 0x000fc800000006ff */
[----:B0-----:R-:W0:Y:S02]  /*1e00*/  SYNCS.PHASECHK.TRANS64.TRYWAIT P0, [UR43+-0x8], R0 ;  /* 0xfffff800ff0075a7 */ /* 0x001e24000800016b */
[----:B01----:R-:W-:Y:S05]  /*1e10*/  @!P0 BRA `(.L_x_20) ;  /* 0x0000004000688947 */ /* 0x003fea0003800000 */
.L_x_115:
[----:B------:R-:W-:Y:S02]  /*1e20*/  ULDC UR4, c[0x0][0x28c] ;  /* 0x0000a30000047ab9 */ /* 0x000fe40000000800 */
[----:B------:R-:W-:-:S13]  /*1e30*/  ISETP.LT.AND P0, PT, RZ, UR4, PT ;  /* 0x00000004ff007c0c */ /* 0x000fda000bf01270 */
[----:B------:R-:W-:Y:S05]  /*1e40*/  @P0 BRA `(.L_x_21) ;  /* 0x0000000000400947 */ /* 0x000fea0003800000 */
[----:B0-----:R-:W-:Y:S01]  /*1e50*/  MOV R0, 0x0 ;  /* 0x0000000000007802 */ /* 0x001fe20000000f00 */
[----:B------:R-:W-:Y:S01]  /*1e60*/  ULDC.64 UR4, c[0x4][0x68] ;  /* 0x01001a0000047ab9 */ /* 0x000fe20000000a00 */
[----:B------:R-:W-:Y:S01]  /*1e70*/  ULDC.64 UR6, c[0x4][0x8] ;  /* 0x0100020000067ab9 */ /* 0x000fe20000000a00 */
[----:B------:R-:W-:Y:S01]  /*1e80*/  IMAD.U32 R4, RZ, RZ, UR4 ;  /* 0x00000004ff047e24 */ /* 0x000fe2000f8e00ff */
[----:B------:R0:W1:Y:S01]  /*1e90*/  LDC.64 R2, c[0x4][R0] ;  /* 0x0100000000027b82 */ /* 0x0000620000000a00 */
[----:B------:R-:W-:Y:S01]  /*1ea0*/  IMAD.U32 R5, RZ, RZ, UR5 ;  /* 0x00000005ff057e24 */ /* 0x000fe2000f8e00ff */
[----:B------:R-:W-:Y:S01]  /*1eb0*/  ULDC.64 UR4, c[0x4][0x70] ;  /* 0x01001c0000047ab9 */ /* 0x000fe20000000a00 */
[----:B------:R-:W-:Y:S02]  /*1ec0*/  IMAD.U32 R10, RZ, RZ, UR6 ;  /* 0x00000006ff0a7e24 */ /* 0x000fe4000f8e00ff */
[----:B------:R-:W-:Y:S02]  /*1ed0*/  IMAD.U32 R6, RZ, RZ, UR4 ;  /* 0x00000004ff067e24 */ /* 0x000fe4000f8e00ff */
[----:B------:R-:W-:-:S02]  /*1ee0*/  IMAD.U32 R7, RZ, RZ, UR5 ;  /* 0x00000005ff077e24 */ /* 0x000fc4000f8e00ff */
[----:B------:R-:W-:Y:S02]  /*1ef0*/  IMAD.U32 R11, RZ, RZ, UR7 ;  /* 0x00000007ff0b7e24 */ /* 0x000fe4000f8e00ff */
[----:B------:R-:W-:Y:S02]  /*1f00*/  IMAD.MOV.U32 R8, RZ, RZ, 0x1e1 ;  /* 0x000001e1ff087424 */ /* 0x000fe400078e00ff */
[----:B------:R-:W-:Y:S02]  /*1f10*/  IMAD.MOV.U32 R12, RZ, RZ, 0x1 ;  /* 0x00000001ff0c7424 */ /* 0x000fe400078e00ff */
[----:B0-----:R-:W-:-:S07]  /*1f20*/  IMAD.MOV.U32 R13, RZ, RZ, RZ ;  /* 0x000000ffff0d7224 */ /* 0x001fce00078e00ff */
[----:B------:R-:W-:-:S07]  /*1f30*/  LEPC R20, `(.L_x_21) ;  /* 0x000000001014794e */ /* 0x000fce0000000000 */
[----:B-1---5:R-:W-:Y:S05]  /*1f40*/  CALL.ABS.NOINC R2 ;  /* 0x0000000002007343 */ /* 0x022fea0003c00000 */
.L_x_21:
[----:B------:R-:W-:-:S13]  /*1f50*/  ISETP.NE.AND P0, PT, R52, 0x3, PT ;  /* 0x000000033400780c */ /* 0x000fda0003f05270 */
[----:B------:R-:W-:Y:S05]  /*1f60*/  @!P0 BRA `(.L_x_22) ;  /* 0x0000000000048947 */ /* 0x000fea0003800000 */
[----:B------:R-:W-:Y:S01]  /*1f70*/  BPT.TRAP 0x1 ;  /* 0x000000040000795c */ /* 0x000fe20000300000 */
.L_x_22:
[----:B0-----:R-:W-:Y:S02]  /*1f80*/  IMAD.U32 R3, RZ, RZ, UR38 ;  /* 0x00000026ff037e24 */ /* 0x001fe4000f8e00ff */
[----:B------:R-:W-:-:S03]  /*1f90*/  IMAD.U32 R0, RZ, RZ, UR39 ;  /* 0x00000027ff007e24 */ /* 0x000fc6000f8e00ff */
[----:B------:R-:W-:Y:S02]  /*1fa0*/  LEA R3, R3, UR41, 0x3 ;  /* 0x0000002903037c11 */ /* 0x000fe4000f8e18ff */
[----:B------:R-:W-:-:S04]  /*1fb0*/  SHF.L.U32 R0, R0, 0x1f, RZ ;  /* 0x0000001f00007819 */ /* 0x000fc800000006ff */
[----:B------:R0:W1:Y:S01]  /*1fc0*/  SYNCS.PHASECHK.TRANS64.TRYWAIT P1, [R3+URZ], R0 ;  /* 0x00000000030075a7 */ /* 0x000062000802017f */
[----:B------:R-:W-:Y:S05]  /*1fd0*/  @!P0 BRA `(.L_x_23) ;  /* 0x0000000000048947 */ /* 0x000fea0003800000 */
[----:B------:R-:W-:Y:S01]  /*1fe0*/  BPT.TRAP 0x1 ;  /* 0x000000040000795c */ /* 0x000fe20000300000 */
.L_x_23:
[----:B-1----:R-:W-:Y:S05]  /*1ff0*/  @P1 BRA `(.L_x_24) ;  /* 0x0000000000081947 */ /* 0x002fea0003800000 */
[----:B------:R-:W1:Y:S02]  /*2000*/  SYNCS.PHASECHK.TRANS64.TRYWAIT P1, [R3+URZ], R0 ;  /* 0x00000000030075a7 */ /* 0x000e64000802017f */
[----:B-1----:R-:W-:Y:S05]  /*2010*/  @!P1 BRA `(.L_x_25) ;  /* 0x0000004000009947 */ /* 0x002fea0003800000 */
.L_x_24:
[----:B------:R-:W-:Y:S05]  /*2020*/  WARPSYNC.ALL ;  /* 0x0000000000007948 */ /* 0x000fea0003800000 */
[----:B------:R-:W-:Y:S01]  /*2030*/  ULEA UR4, UR38, UR46, 0x8 ;  /* 0x0000002e26047291 */ /* 0x000fe2000f8e403f */
[----:B------:R-:W-:Y:S01]  /*2040*/  WARPGROUP.ARRIVE ;  /* 0x00000000000079c5 */ /* 0x000fe20000000000 */
[----:B------:R-:W-:Y:S01]  /*2050*/  ULEA UR6, UR38, UR45, 0x5 ;  /* 0x0000002d26067291 */ /* 0x000fe2000f8e283f */
[----:B01----:R-:W-:Y:S01]  /*2060*/  IMAD.U32 R0, RZ, RZ, UR42 ;  /* 0x0000002aff007e24 */ /* 0x003fe2000f8e00ff */
[----:B------:R-:W-:Y:S01]  /*2070*/  UMOV UR5, 0x80000020 ;  /* 0x8000002000057882 */ /* 0x000fe20000000000 */
[----:B------:R-:W-:-:S03]  /*2080*/  UMOV UR7, 0x80000000 ;  /* 0x8000000000077882 */ /* 0x000fc60000000000 */
[----:B------:R-:W-:-:S03]  /*2090*/  ISETP.GE.AND P1, PT, R0, 0x1, PT ;  /* 0x000000010000780c */ /* 0x000fc60003f26270 */
[----:B------:R-:W-:Y:S01]  /*20a0*/  HGMMA.64x8x16.F32 R32, gdesc[UR4], RZ, !UPT, gsb0 ;  /* 0x00000000042079f0 */ /* 0x000fe2000c0008ff */
[----:B------:R-:W-:Y:S02]  /*20b0*/  UIADD3 UR4, UR4, 0x2, URZ ;  /* 0x0000000204047890 */ /* 0x000fe4000fffe03f */
[----:B------:R-:W-:Y:S01]  /*20c0*/  UIADD3 UR6, UR6, 0x2, URZ ;  /* 0x0000000206067890 */ /* 0x000fe2000fffe03f */
[----:B------:R-:W-:Y:S01]  /*20d0*/  UMOV UR5, 0x80000020 ;  /* 0x8000002000057882 */ /* 0x000fe20000000000 */
[----:B------:R-:W-:Y:S01]  /*20e0*/  UMOV UR7, 0x80000000 ;  /* 0x8000000000077882 */ /* 0x000fe20000000000 */
[----:B------:R-:W-:Y:S02]  /*20f0*/  WARPGROUP.DEPBAR.LE gsb0, 0x0 ;  /* 0x00008000000079c5 */ /* 0x000fe40000010000 */
[----:B------:R-:W-:-:S06]  /*2100*/  WARPGROUP.ARRIVE ;  /* 0x00000000000079c5 */ /* 0x000fcc0000000000 */
[----:B------:R-:W-:Y:S03]  /*2110*/  HGMMA.64x8x16.F32 R32, gdesc[UR4], R32, gsb0 ;  /* 0x00000000042079f0 */ /* 0x000fe60008000820 */
[----:B------:R-:W-:Y:S02]  /*2120*/  WARPGROUP.DEPBAR.LE gsb0, 0x0 ;  /* 0x00008000000079c5 */ /* 0x000fe40000010000 */
[----:B------:R-:W-:Y:S05]  /*2130*/  @!P1 BRA `(.L_x_26) ;  /* 0x0000000000d49947 */ /* 0x000fea0003800000 */
[----:B------:R-:W-:Y:S01]  /*2140*/  UIADD3 UR4, UR38, 0x1, URZ ;  /* 0x0000000126047890 */ /* 0x000fe2000fffe03f */
[----:B------:R-:W-:Y:S02]  /*2150*/  IMAD.U32 R0, RZ, RZ, UR42 ;  /* 0x0000002aff007e24 */ /* 0x000fe4000f8e00ff */
[----:B------:R-:W-:Y:S01]  /*2160*/  IMAD.U32 R2, RZ, RZ, UR38 ;  /* 0x00000026ff027e24 */ /* 0x000fe2000f8e00ff */
[----:B------:R-:W-:-:S04]  /*2170*/  UISETP.NE.AND UP0, UPT, UR4, 0x32, UPT ;  /* 0x000000320400788c */ /* 0x000fc8000bf05270 */
[----:B------:R-:W-:Y:S02]  /*2180*/  USEL UR5, URZ, 0x1, UP0 ;  /* 0x000000013f057887 */ /* 0x000fe40008000000 */
[----:B------:R-:W-:Y:S02]  /*2190*/  USEL UR8, UR4, URZ, UP0 ;  /* 0x0000003f04087287 */ /* 0x000fe40008000000 */
[----:B------:R-:W-:-:S06]  /*21a0*/  ULOP3.LUT UR5, UR39, UR5, URZ, 0x3c, !UPT ;  /* 0x0000000527057292 */ /* 0x000fcc000f8e3c3f */
[----:B------:R-:W-:-:S07]  /*21b0*/  IMAD.U32 R5, RZ, RZ, UR5 ;  /* 0x00000005ff057e24 */ /* 0x000fce000f8e00ff */
.L_x_33:
[----:B------:R-:W-:Y:S05]  /*21c0*/  @!P0 BRA `(.L_x_27) ;  /* 0x0000000000048947 */ /* 0x000fea0003800000 */
[----:B------:R-:W-:Y:S01]  /*21d0*/  BPT.TRAP 0x1 ;  /* 0x000000040000795c */ /* 0x000fe20000300000 */
.L_x_27:
[----:B------:R-:W-:Y:S01]  /*21e0*/  ULEA UR4, UR8, UR41, 0x3 ;  /* 0x0000002908047291 */ /* 0x000fe2000f8e183f */
[----:B------:R-:W-:-:S08]  /*21f0*/  SHF.L.U32 R3, R5, 0x1f, RZ ;  /* 0x0000001f05037819 */ /* 0x000fd000000006ff */
[----:B------:R0:W1:Y:S01]  /*2200*/  SYNCS.PHASECHK.TRANS64.TRYWAIT P1, [UR4], R3 ;  /* 0x00000003ff0075a7 */ /* 0x0000620008020144 */
[----:B------:R-:W-:Y:S05]  /*2210*/  @!P0 BRA `(.L_x_28) ;  /* 0x0000000000048947 */ /* 0x000fea0003800000 */
[----:B------:R-:W-:Y:S01]  /*2220*/  BPT.TRAP 0x1 ;  /* 0x000000040000795c */ /* 0x000fe20000300000 */
.L_x_28:
[----:B-1----:R-:W-:Y:S05]  /*2230*/  @P1 BRA `(.L_x_29) ;  /* 0x0000000000081947 */ /* 0x002fea0003800000 */
[----:B------:R-:W1:Y:S02]  /*2240*/  SYNCS.PHASECHK.TRANS64.TRYWAIT P1, [UR4], R3 ;  /* 0x00000003ff0075a7 */ /* 0x000e640008020144 */
[----:B-1----:R-:W-:Y:S05]  /*2250*/  @!P1 BRA `(.L_x_30) ;  /* 0x0000003c00849947 */ /* 0x002fea0003800000 */
.L_x_29:
[----:B------:R-:W-:Y:S01]  /*2260*/  ULEA UR4, UR8, UR46, 0x8 ;  /* 0x0000002e08047291 */ /* 0x000fe2000f8e403f */
[----:B------:R-:W-:Y:S01]  /*2270*/  WARPGROUP.ARRIVE ;  /* 0x00000000000079c5 */ /* 0x000fe20000000000 */
[----:B------:R-:W-:Y:S01]  /*2280*/  ULEA UR6, UR8, UR45, 0x5 ;  /* 0x0000002d08067291 */ /* 0x000fe2000f8e283f */
[----:B------:R-:W-:Y:S01]  /*2290*/  UMOV UR5, 0x80000020 ;  /* 0x8000002000057882 */ /* 0x000fe20000000000 */
[----:B------:R-:W-:-:S07]  /*22a0*/  UMOV UR7, 0x80000000 ;  /* 0x8000000000077882 */ /* 0x000fce0000000000 */
[----:B------:R-:W-:Y:S01]  /*22b0*/  HGMMA.64x8x16.F32 R32, gdesc[UR4], R32, gsb0 ;  /* 0x00000000042079f0 */ /* 0x000fe20008000820 */
        /* <DEDUP_REMOVED lines=9> */
[----:B------:R-:W-:Y:S01]  /*2350*/  BPT.TRAP 0x1 ;  /* 0x000000040000795c */ /* 0x000fe20000300000 */
.L_x_31:
[----:B------:R-:W-:-:S13]  /*2360*/  ISETP.NE.AND P1, PT, R28, RZ, PT ;  /* 0x000000ff1c00720c */ /* 0x000fda0003f25270 */
[----:B01----:R-:W-:-:S05]  /*2370*/  @P1 LEA R3, R2, UR41, 0x3 ;  /* 0x0000002902031c11 */ /* 0x003fca000f8e18ff */
[----:B------:R-:W-:-:S05]  /*2380*/  @P1 VIADD R3, R3, 0x190 ;  /* 0x0000019003031836 */ /* 0x000fca0000000000 */
[----:B------:R-:W-:-:S04]  /*2390*/  @P1 PRMT R3, R26, 0x654, R3 ;  /* 0x000006541a031816 */ /* 0x000fc80000000003 */
[----:B------:R0:W-:Y:S01]  /*23a0*/  @P1 SYNCS.ARRIVE.TRANS64.RED.A1T0 RZ, [R3+URZ], RZ ;  /* 0x000000ff03ff19a7 */ /* 0x0001e2000810043f */
[----:B------:R-:W-:-:S13]  /*23b0*/  ISETP.GT.U32.AND P1, PT, R18, 0x1, PT ;  /* 0x000000011200780c */ /* 0x000fda0003f24070 */
[----:B0-----:R-:W-:Y:S05]  /*23c0*/  @P1 BRA `(.L_x_32) ;  /* 0x0000000000041947 */ /* 0x001fea0003800000 */
[----:B------:R-:W-:Y:S01]  /*23d0*/  BPT.TRAP 0x1 ;  /* 0x000000040000795c */ /* 0x000fe20000300000 */
.L_x_32:
[----:B------:R-:W-:Y:S01]  /*23e0*/  UIADD3 UR8, UR8, 0x1, URZ ;  /* 0x0000000108087890 */ /* 0x000fe2000fffe03f */
[----:B------:R-:W-:Y:S01]  /*23f0*/  ISETP.GT.AND P2, PT, R0, 0x1, PT ;  /* 0x000000010000780c */ /* 0x000fe20003f44270 */
[----:B------:R-:W-:Y:S02]  /*2400*/  VIADD R2, R2, 0x1 ;  /* 0x0000000102027836 */ /* 0x000fe40000000000 */
[----:B------:R-:W-:Y:S01]  /*2410*/  UISETP.NE.AND UP0, UPT, UR8, 0x32, UPT ;  /* 0x000000320800788c */ /* 0x000fe2000bf05270 */
[----:B------:R-:W-:Y:S02]  /*2420*/  VIADD R0, R0, 0xffffffff ;  /* 0xffffffff00007836 */ /* 0x000fe40000000000 */
[C---:B------:R-:W-:Y:S01]  /*2430*/  ISETP.NE.AND P1, PT, R2.reuse, 0x32, PT ;  /* 0x000000320200780c */ /* 0x040fe20003f25270 */
[----:B------:R-:W-:Y:S02]  /*2440*/  USEL UR4, URZ, 0x1, UP0 ;  /* 0x000000013f047887 */ /* 0x000fe40008000000 */
[----:B------:R-:W-:Y:S01]  /*2450*/  USEL UR8, UR8, URZ, UP0 ;  /* 0x0000003f08087287 */ /* 0x000fe20008000000 */
[----:B------:R-:W-:-:S03]  /*2460*/  SEL R2, R2, RZ, P1 ;  /* 0x000000ff02027207 */ /* 0x000fc60000800000 */
[----:B------:R-:W-:Y:S01]  /*2470*/  LOP3.LUT R5, R5, UR4, RZ, 0x3c, !PT ;  /* 0x0000000405057c12 */ /* 0x000fe2000f8e3cff */
[----:B------:R-:W-:Y:S07]  /*2480*/  @P2 BRA `(.L_x_33) ;  /* 0xfffffffc004c2947 */ /* 0x000fee000383ffff */
.L_x_26:
[----:B------:R-:W0:Y:S01]  /*2490*/  LDC R0, c[0x0][0x28c] ;  /* 0x0000a300ff007b82 */ /* 0x000e220000000800 */
[----:B------:R-:W-:-:S04]  /*24a0*/  IMAD.U32 R2, RZ, RZ, UR49 ;  /* 0x00000031ff027e24 */ /* 0x000fc8000f8e00ff */
[----:B------:R1:W-:Y:S01]  /*24b0*/  SYNCS.ARRIVE.TRANS64.A1T0 RZ, [R2+UR48], RZ ;  /* 0x000000ff02ff79a7 */ /* 0x0003e20008100030 */
[----:B0-----:R-:W-:-:S13]  /*24c0*/  ISETP.GE.AND P1, PT, R0, 0x1, PT ;  /* 0x000000010000780c */ /* 0x001fda0003f26270 */
[----:B-1----:R-:W-:Y:S05]  /*24d0*/  @!P1 BRA `(.L_x_34) ;  /* 0x0000000000449947 */ /* 0x002fea0003800000 */
[----:B------:R-:W-:Y:S05]  /*24e0*/  @!P0 BRA `(.L_x_35) ;  /* 0x0000000000048947 */ /* 0x000fea0003800000 */
[----:B------:R-:W-:Y:S01]  /*24f0*/  BPT.TRAP 0x1 ;  /* 0x000000040000795c */ /* 0x000fe20000300000 */
.L_x_35:
[----:B------:R-:W-:-:S13]  /*2500*/  ISETP.NE.AND P0, PT, R28, RZ, PT ;  /* 0x000000ff1c00720c */ /* 0x000fda0003f05270 */
[----:B------:R-:W-:-:S05]  /*2510*/  VOTEU.ANY UP0, P0 ;  /* 0x00000000003f7886 */ /* 0x000fca0000000100 */
[----:B------:R-:W-:-:S06]  /*2520*/  @UP0 UIADD3 UR4, UR38, UR42, URZ ;  /* 0x0000002a26040290 */ /* 0x000fcc000fffe03f */
[----:B------:R-:W-:Y:S02]  /*2530*/  IMAD.U32 R2, RZ, RZ, UR4 ;  /* 0x00000004ff027e24 */ /* 0x000fe4000f8e00ff */
[----:B------:R-:W-:Y:S02]  /*2540*/  IMAD.U32 R5, RZ, RZ, UR4 ;  /* 0x00000004ff057e24 */ /* 0x000fe4000f8e00ff */
[----:B------:R-:W-:-:S05]  /*2550*/  @P0 IMAD.WIDE.U32 R2, R2, 0x51eb851f, RZ ;  /* 0x51eb851f02020825 */ /* 0x000fca00078e00ff */
[----:B------:R-:W-:-:S05]  /*2560*/  @P0 SHF.R.U32.HI R0, RZ, 0x4, R3 ;  /* 0x00000004ff000819 */ /* 0x000fca0000011603 */
[----:B------:R-:W-:-:S05]  /*2570*/  @P0 IMAD R0, R0, -0x32, R5 ;  /* 0xffffffce00000824 */ /* 0x000fca00078e0205 */
[----:B------:R-:W-:-:S05]  /*2580*/  @P0 LEA R0, R0, UR41, 0x3 ;  /* 0x0000002900000c11 */ /* 0x000fca000f8e18ff */
[----:B------:R-:W-:-:S05]  /*2590*/  @P0 VIADD R3, R0, 0x190 ;  /* 0x0000019000030836 */ /* 0x000fca0000000000 */
[----:B------:R-:W-:-:S04]  /*25a0*/  @P0 PRMT R3, R26, 0x654, R3 ;  /* 0x000006541a030816 */ /* 0x000fc80000000003 */
[----:B------:R0:W-:Y:S01]  /*25b0*/  @P0 SYNCS.ARRIVE.TRANS64.RED.A1T0 RZ, [R3+URZ], RZ ;  /* 0x000000ff03ff09a7 */ /* 0x0001e2000810043f */
[----:B------:R-:W-:-:S13]  /*25c0*/  ISETP.GT.U32.AND P0, PT, R18, 0x1, PT ;  /* 0x000000011200780c */ /* 0x000fda0003f04070 */
[----:B0-----:R-:W-:Y:S05]  /*25d0*/  @P0 BRA `(.L_x_34) ;  /* 0x0000000000040947 */ /* 0x001fea0003800000 */
[----:B------:R-:W-:Y:S01]  /*25e0*/  BPT.TRAP 0x1 ;  /* 0x000000040000795c */ /* 0x000fe20000300000 */
.L_x_34:
[----:B------:R-:W-:Y:S01]  /*25f0*/  SHF.L.U32 R0, R53, 0x1f, RZ ;  /* 0x0000001f35007819 */ /* 0x000fe200000006ff */
[----:B------:R-:W-:Y:S01]  /*2600*/  UIADD3 UR38, UR38, UR47, URZ ;  /* 0x0000002f26267290 */ /* 0x000fe2000fffe03f */
[----:B------:R-:W-:Y:S01]  /*2610*/  SHF.R.S32.HI R21, RZ, 0x1f, R27 ;  /* 0x0000001fff157819 */ /* 0x000fe2000001141b */
[----:B------:R-:W-:Y:S01]  /*2620*/  UISETP.GE.U32.AND UP1, UPT, UR47, 0x32, UPT ;  /* 0x000000322f00788c */ /* 0x000fe2000bf26070 */
[----:B------:R-:W0:Y:S01]  /*2630*/  SYNCS.PHASECHK.TRANS64.TRYWAIT P0, [UR43+0x8], R0 ;  /* 0x00000800ff0075a7 */ /* 0x000e22000800016b */
[----:B------:R-:W-:-:S04]  /*2640*/  UISETP.GT.U32.AND UP0, UPT, UR38, 0x31, UPT ;  /* 0x000000312600788c */ /* 0x000fc8000bf04070 */
[----:B------:R-:W-:-:S04]  /*2650*/  UISETP.LT.U32.AND UP0, UPT, UR47, 0x32, UP0 ;  /* 0x000000322f00788c */ /* 0x000fc80008701070 */
[----:B------:R-:W-:Y:S02]  /*2660*/  USEL UR6, URZ, 0x1, !UP0 ;  /* 0x000000013f067887 */ /* 0x000fe4000c000000 */
[----:B------:R-:W-:Y:S02]  /*2670*/  @UP1 UIMAD.WIDE.U32 UR4, UR38, 0x51eb851f, URZ ;  /* 0x51eb851f260418a5 */ /* 0x000fe4000f8e003f */
[----:B------:R-:W-:Y:S02]  /*2680*/  ULOP3.LUT UR39, UR39, UR6, URZ, 0x3c, !UPT ;  /* 0x0000000627277292 */ /* 0x000fe4000f8e3c3f */
[----:B------:R-:W-:-:S04]  /*2690*/  @UP1 USHF.R.U32.HI UR4, URZ, 0x4, UR5 ;  /* 0x000000043f041899 */ /* 0x000fc80008011605 */
[----:B------:R-:W-:Y:S01]  /*26a0*/  @UP1 ULOP3.LUT UR39, UR39, 0x1, UR4, 0x78, !UPT ;  /* 0x0000000127271892 */ /* 0x000fe2000f8e7804 */
[----:B0-----:R-:W-:Y:S11]  /*26b0*/  @!P0 BRA `(.L_x_36) ;  /* 0x0000003800848947 */ /* 0x001ff60003800000 */
.L_x_116:
[C---:B------:R-:W-:Y:S01]  /*26c0*/  IMAD.SHL.U32 R5, R24.reuse, 0x40, RZ ;  /* 0x0000004018057824 */ /* 0x040fe200078e00ff */
[----:B------:R-:W-:Y:S01]  /*26d0*/  ULDC UR6, c[0x0][0x284] ;  /* 0x0000a10000067ab9 */ /* 0x000fe20000000800 */
[----:B------:R-:W-:Y:S01]  /*26e0*/  IMAD.SHL.U32 R8, R25, 0x8, RZ ;  /* 0x0000000819087824 */ /* 0x000fe200078e00ff */
[----:B------:R-:W-:Y:S01]  /*26f0*/  ULDC.64 UR4, c[0x0][0x5d0] ;  /* 0x0001740000047ab9 */ /* 0x000fe20000000a00 */
[----:B------:R-:W-:Y:S01]  /*2700*/  IMAD.WIDE R24, R24, 0x40, R36 ;  /* 0x0000004018187825 */ /* 0x000fe200078e0224 */
[----:B------:R-:W-:Y:S01]  /*2710*/  ISETP.GE.AND P0, PT, R5, UR6, PT ;  /* 0x0000000605007c0c */ /* 0x000fe2000bf06270 */
[----:B------:R-:W-:Y:S01]  /*2720*/  ULDC UR6, c[0x0][0x288] ;  /* 0x0000a20000067ab9 */ /* 0x000fe20000000800 */
[----:B------:R-:W-:Y:S01]  /*2730*/  SHF.R.S32.HI R9, RZ, 0x1f, R8 ;  /* 0x0000001fff097819 */ /* 0x000fe20000011408 */
[----:B0-----:R-:W-:Y:S01]  /*2740*/  IMAD R0, R21, UR4, RZ ;  /* 0x0000000415007c24 */ /* 0x001fe2000f8e02ff */
[----:B------:R-:W-:Y:S01]  /*2750*/  ISETP.GE.OR P0, PT, R8, UR6, P0 ;  /* 0x0000000608007c0c */ /* 0x000fe20008706670 */
[----:B------:R-:W-:-:S04]  /*2760*/  IMAD.WIDE.U32 R2, R27, UR4, R38 ;  /* 0x000000041b027c25 */ /* 0x000fc8000f8e0026 */
[----:B------:R-:W-:Y:S01]  /*2770*/  IMAD R7, R27, UR5, R0 ;  /* 0x000000051b077c24 */ /* 0x000fe2000f8e0200 */
[----:B------:R-:W-:Y:S01]  /*2780*/  IADD3 R2, P1, R8, R2, RZ ;  /* 0x0000000208027210 */ /* 0x000fe20007f3e0ff */
[----:B------:R-:W-:Y:S02]  /*2790*/  ULDC.64 UR4, c[0x0][0x5c8] ;  /* 0x0001720000047ab9 */ /* 0x000fe40000000a00 */
[----:B------:R-:W-:Y:S01]  /*27a0*/  IMAD R11, R25, UR4, RZ ;  /* 0x00000004190b7c24 */ /* 0x000fe2000f8e02ff */
[----:B------:R-:W-:-:S03]  /*27b0*/  IADD3.X R3, R9, R3, R7, P1, !PT ;  /* 0x0000000309037210 */ /* 0x000fc60000ffe407 */
[C---:B------:R-:W-:Y:S02]  /*27c0*/  IMAD R11, R24.reuse, UR5, R11 ;  /* 0x00000005180b7c24 */ /* 0x040fe4000f8e020b */
[----:B------:R-:W-:Y:S01]  /*27d0*/  IMAD.WIDE.U32 R12, R24, UR4, R2 ;  /* 0x00000004180c7c25 */ /* 0x000fe2000f8e0002 */
[----:B------:R-:W-:Y:S06]  /*27e0*/  @P0 BRA `(.L_x_37) ;  /* 0x0000000400d00947 */ /* 0x000fec0003800000 */
[----:B-----5:R-:W-:Y:S01]  /*27f0*/  FSETP.NEU.AND P0, PT, R30, RZ, PT ;  /* 0x000000ff1e00720b */ /* 0x020fe20003f0d000 */
[----:B------:R-:W-:Y:S01]  /*2800*/  BSSY B0, `(.L_x_37) ;  /* 0x0000072000007945 */ /* 0x000fe20003800000 */
[----:B------:R-:W-:Y:S02]  /*2810*/  IMAD.IADD R47, R13, 0x1, R11 ;  /* 0x000000010d2f7824 */ /* 0x000fe400078e020b */
[----:B------:R-:W-:Y:S02]  /*2820*/  IMAD.IADD R20, R46, 0x1, -R5 ;  /* 0x000000012e147824 */ /* 0x000fe400078e0a05 */
[----:B------:R-:W-:-:S07]  /*2830*/  IMAD.IADD R54, R43, 0x1, -R8 ;  /* 0x000000012b367824 */ /* 0x000fce00078e0a08 */
[----:B------:R-:W-:Y:S05]  /*2840*/  @!P0 BRA `(.L_x_38) ;  /* 0x00000004004c8947 */ /* 0x000fea0003800000 */
[----:B------:R-:W0:Y:S01]  /*2850*/  LDC.64 R14, c[0x0][0x5b8] ;  /* 0x00016e00ff0e7b82 */ /* 0x000e220000000a00 */
[----:B------:R-:W-:-:S07]  /*2860*/  ULDC.64 UR4, c[0x0][0x5c0] ;  /* 0x0001700000047ab9 */ /* 0x000fce0000000a00 */
[----:B------:R-:W1:Y:S08]  /*2870*/  LDC.64 R48, c[0x0][0x5b0] ;  /* 0x00016c00ff307b82 */ /* 0x000e700000000a00 */
[----:B------:R-:W2:Y:S01]  /*2880*/  LDC.64 R50, c[0x0][0x5a8] ;  /* 0x00016a00ff327b82 */ /* 0x000ea20000000a00 */
[-C--:B0-----:R-:W-:Y:S02]  /*2890*/  IMAD R0, R21, R14.reuse, RZ ;  /* 0x0000000e15007224 */ /* 0x081fe400078e02ff */
[----:B------:R-:W-:-:S04]  /*28a0*/  IMAD.WIDE.U32 R2, R27, R14, R38 ;  /* 0x0000000e1b027225 */ /* 0x000fc800078e0026 */
[----:B------:R-:W-:Y:S01]  /*28b0*/  IMAD R15, R27, R15, R0 ;  /* 0x0000000f1b0f7224 */ /* 0x000fe200078e0200 */
[----:B------:R-:W-:Y:S01]  /*28c0*/  IADD3 R4, P0, R8, R2, RZ ;  /* 0x0000000208047210 */ /* 0x000fe20007f1e0ff */
[----:B-1----:R-:W-:-:S03]  /*28d0*/  IMAD R0, R25, R48, RZ ;  /* 0x0000003019007224 */ /* 0x002fc600078e02ff */
[----:B------:R-:W-:Y:S01]  /*28e0*/  IADD3.X R5, R9, R3, R15, P0, !PT ;  /* 0x0000000309057210 */ /* 0x000fe200007fe40f */
[----:B------:R-:W-:Y:S01]  /*28f0*/  IMAD R21, R24, R49, R0 ;  /* 0x0000003118157224 */ /* 0x000fe200078e0200 */
[----:B------:R-:W-:Y:S01]  /*2900*/  ISETP.GT.AND P0, PT, R20, RZ, PT ;  /* 0x000000ff1400720c */ /* 0x000fe20003f04270 */
[----:B------:R-:W-:-:S03]  /*2910*/  IMAD.WIDE.U32 R2, R24, R48, R4 ;  /* 0x0000003018027225 */ /* 0x000fc600078e0004 */
[----:B------:R-:W-:Y:S01]  /*2920*/  ISETP.GT.AND P1, PT, R54, RZ, P0 ;  /* 0x000000ff3600720c */ /* 0x000fe20000724270 */
[----:B------:R-:W-:Y:S01]  /*2930*/  IMAD.IADD R0, R3, 0x1, R21 ;  /* 0x0000000103007824 */ /* 0x000fe200078e0215 */
[----:B--2---:R-:W-:-:S04]  /*2940*/  LEA R6, P2, R2, R50, 0x1 ;  /* 0x0000003202067211 */ /* 0x004fc800078408ff */
[----:B------:R-:W-:-:S07]  /*2950*/  LEA.HI.X R7, R2, R51, R0, 0x1, P2 ;  /* 0x0000003302077211 */ /* 0x000fce00010f0c00 */
[----:B------:R0:W2:Y:S01]  /*2960*/  @P1 LDG.E.LTC128B.U16 R0, desc[UR36][R6.64] ;  /* 0x0000002406001981 */ /* 0x0000a2000c1e1520 */
[----:B------:R-:W-:Y:S01]  /*2970*/  IMAD.WIDE.U32 R2, R24, R48, R8 ;  /* 0x0000003018027225 */ /* 0x000fe200078e0008 */
[----:B------:R-:W-:Y:S01]  /*2980*/  ISETP.GT.AND P0, PT, R54, 0x1, P0 ;  /* 0x000000013600780c */ /* 0x000fe20000704270 */
[----:B------:R-:W-:Y:S01]  /*2990*/  BSSY B1, `(.L_x_39) ;  /* 0x0000012000017945 */ /* 0x000fe20003800000 */
[----:B------:R-:W-:-:S04]  /*29a0*/  IADD3 R10, P2, R38, R2, RZ ;  /* 0x00000002260a7210 */ /* 0x000fc80007f5e0ff */
[----:B------:R-:W-:Y:S02]  /*29b0*/  IADD3.X R11, R39, R21, R3, P2, !PT ;  /* 0x00000015270b7210 */ /* 0x000fe400017fe403 */
[----:B------:R-:W-:Y:S01]  /*29c0*/  LEA R2, P2, R12, UR4, 0x1 ;  /* 0x000000040c027c11 */ /* 0x000fe2000f8408ff */
[----:B------:R-:W-:-:S03]  /*29d0*/  IMAD.WIDE.U32 R10, R27, R14, R10 ;  /* 0x0000000e1b0a7225 */ /* 0x000fc600078e000a */
[----:B------:R-:W-:Y:S01]  /*29e0*/  LEA.HI.X R3, R12, UR5, R47, 0x1, P2 ;  /* 0x000000050c037c11 */ /* 0x000fe200090f0c2f */
[----:B0-----:R-:W-:Y:S01]  /*29f0*/  IMAD.IADD R7, R15, 0x1, R11 ;  /* 0x000000010f077824 */ /* 0x001fe200078e020b */
[----:B------:R-:W-:Y:S02]  /*2a00*/  LEA R6, P2, R10, R50, 0x1 ;  /* 0x000000320a067211 */ /* 0x000fe400078408ff */
[----:B------:R-:W-:Y:S02]  /*2a10*/  SHF.L.U64.HI R11, R48, 0x3, R49 ;  /* 0x00000003300b7819 */ /* 0x000fe40000010231 */
[----:B------:R-:W-:Y:S01]  /*2a20*/  LEA.HI.X R7, R10, R51, R7, 0x1, P2 ;  /* 0x000000330a077211 */ /* 0x000fe200010f0c07 */
[----:B------:R-:W-:Y:S02]  /*2a30*/  IMAD.SHL.U32 R10, R48, 0x8, RZ ;  /* 0x00000008300a7824 */ /* 0x000fe400078e00ff */
[----:B--2---:R-:W-:-:S05]  /*2a40*/  HADD2.F32 R13, -RZ, R0.H0_H0 ;  /* 0x20000000ff0d7230 */ /* 0x004fca0000004100 */
[----:B------:R-:W-:-:S04]  /*2a50*/  FMUL R13, R13, R30 ;  /* 0x0000001e0d0d7220 */ /* 0x000fc80000400000 */
[----:B------:R-:W-:-:S05]  /*2a60*/  FFMA R13, R32, R29, R13 ;  /* 0x0000001d200d7223 */ /* 0x000fca000000000d */
[----:B------:R-:W-:-:S05]  /*2a70*/  F2FP.F16.F32.PACK_AB R13, RZ, R13 ;  /* 0x0000000dff0d723e */ /* 0x000fca00000000ff */
[----:B------:R0:W-:Y:S01]  /*2a80*/  @P1 STG.E.U16 desc[UR36][R2.64], R13 ;  /* 0x0000000d02001986 */ /* 0x0001e2000c101524 */
[----:B------:R-:W-:Y:S05]  /*2a90*/  @!P0 BRA `(.L_x_40) ;  /* 0x0000000000048947 */ /* 0x000fea0003800000 */
[----:B------:R1:W5:Y:S02]  /*2aa0*/  LDG.E.LTC128B.U16 R0, desc[UR36][R6.64+0x2] ;  /* 0x0000022406007981 */ /* 0x000364000c1e1520 */
.L_x_40:
[----:B------:R-:W-:Y:S05]  /*2ab0*/  BSYNC B1 ;  /* 0x0000000000017941 */ /* 0x000fea0003800000 */
.L_x_39:
[----:B-1---5:R-:W-:Y:S01]  /*2ac0*/  HADD2.F32 R7, -RZ, R0.H0_H0 ;  /* 0x20000000ff077230 */ /* 0x022fe20000004100 */
[----:B------:R-:W-:Y:S01]  /*2ad0*/  ISETP.GT.AND P1, PT, R20, 0x8, PT ;  /* 0x000000081400780c */ /* 0x000fe20003f24270 */
[----:B------:R-:W-:-:S04]  /*2ae0*/  IMAD.WIDE.U32 R10, R24, R48, R10 ;  /* 0x00000030180a7225 */ /* 0x000fc800078e000a */
[----:B------:R-:W-:Y:S01]  /*2af0*/  FMUL R6, R7, R30 ;  /* 0x0000001e07067220 */ /* 0x000fe20000400000 */
[----:B------:R-:W-:Y:S01]  /*2b00*/  IMAD.IADD R21, R21, 0x1, R11 ;  /* 0x0000000115157824 */ /* 0x000fe200078e020b */
[----:B------:R-:W-:Y:S01]  /*2b10*/  IADD3 R7, P3, R4, R10, RZ ;  /* 0x0000000a04077210 */ /* 0x000fe20007f7e0ff */
[----:B0-----:R-:W-:Y:S02]  /*2b20*/  @P0 IMAD.MOV.U32 R13, RZ, RZ, R3 ;  /* 0x000000ffff0d0224 */ /* 0x001fe400078e0003 */
[----:B------:R-:W-:Y:S01]  /*2b30*/  FFMA R6, R33, R29, R6 ;  /* 0x0000001d21067223 */ /* 0x000fe20000000006 */
[----:B------:R-:W-:Y:S01]  /*2b40*/  ISETP.GT.AND P2, PT, R54, RZ, P1 ;  /* 0x000000ff3600720c */ /* 0x000fe20000f44270 */
[----:B------:R-:W-:Y:S01]  /*2b50*/  IMAD.X R12, R21, 0x1, R5, P3 ;  /* 0x00000001150c7824 */ /* 0x000fe200018e0605 */
[----:B------:R-:W-:Y:S02]  /*2b60*/  LEA R4, P3, R7, R50, 0x1 ;  /* 0x0000003207047211 */ /* 0x000fe400078608ff */
[----:B------:R-:W-:-:S02]  /*2b70*/  F2FP.F16.F32.PACK_AB R6, RZ, R6 ;  /* 0x00000006ff06723e */ /* 0x000fc400000000ff */
[----:B------:R-:W-:Y:S01]  /*2b80*/  LEA.HI.X R5, R7, R51, R12, 0x1, P3 ;  /* 0x0000003307057211 */ /* 0x000fe200018f0c0c */
[----:B------:R-:W-:Y:S01]  /*2b90*/  @P0 IMAD.MOV.U32 R12, RZ, RZ, R2 ;  /* 0x000000ffff0c0224 */ /* 0x000fe200078e0002 */
[----:B------:R-:W-:-:S05]  /*2ba0*/  PRMT R20, R6, 0x7610, R20 ;  /* 0x0000761006147816 */ /* 0x000fca0000000014 */
[----:B------:R0:W-:Y:S04]  /*2bb0*/  @P0 STG.E.U16 desc[UR36][R12.64+0x2], R20 ;  /* 0x000002140c000986 */ /* 0x0001e8000c101524 */
[----:B------:R-:W2:Y:S01]  /*2bc0*/  @P2 LDG.E.LTC128B.U16 R0, desc[UR36][R4.64] ;  /* 0x0000002404002981 */ /* 0x000ea2000c1e1520 */
[C---:B------:R-:W-:Y:S01]  /*2bd0*/  SHF.L.U64.HI R11, R41.reuse, 0x1, R40 ;  /* 0x00000001290b7819 */ /* 0x040fe20000010228 */
[----:B------:R-:W-:Y:S01]  /*2be0*/  BSSY B1, `(.L_x_41) ;  /* 0x0000012000017945 */ /* 0x000fe20003800000 */
[----:B------:R-:W-:Y:S02]  /*2bf0*/  LEA R2, P0, R41, R2, 0x1 ;  /* 0x0000000229027211 */ /* 0x000fe400078008ff */
[----:B------:R-:W-:Y:S02]  /*2c00*/  IADD3 R6, P3, P4, R38, R10, R8 ;  /* 0x0000000a26067210 */ /* 0x000fe40007c7e008 */
[----:B------:R-:W-:Y:S01]  /*2c10*/  ISETP.GT.AND P1, PT, R54, 0x1, P1 ;  /* 0x000000013600780c */ /* 0x000fe20000f24270 */
[----:B------:R-:W-:-:S02]  /*2c20*/  IMAD.X R3, R11, 0x1, R3, P0 ;  /* 0x000000010b037824 */ /* 0x000fc400000e0603 */
[----:B--2---:R-:W-:-:S05]  /*2c30*/  HADD2.F32 R7, -RZ, R0.H0_H0 ;  /* 0x20000000ff077230 */ /* 0x004fca0000004100 */
[----:B------:R-:W-:-:S04]  /*2c40*/  FMUL R7, R7, R30 ;  /* 0x0000001e07077220 */ /* 0x000fc80000400000 */
[----:B------:R-:W-:-:S05]  /*2c50*/  FFMA R7, R34, R29, R7 ;  /* 0x0000001d22077223 */ /* 0x000fca0000000007 */
[----:B------:R-:W-:Y:S02]  /*2c60*/  F2FP.F16.F32.PACK_AB R5, RZ, R7 ;  /* 0x00000007ff05723e */ /* 0x000fe400000000ff */
[----:B------:R-:W-:Y:S02]  /*2c70*/  IADD3.X R7, R39, R21, R9, P3, P4 ;  /* 0x0000001527077210 */ /* 0x000fe40001fe8409 */
[----:B------:R-:W-:Y:S01]  /*2c80*/  PRMT R8, R5, 0x7610, R8 ;  /* 0x0000761005087816 */ /* 0x000fe20000000008 */
[----:B------:R-:W-:-:S04]  /*2c90*/  IMAD.WIDE.U32 R4, R27, R14, R6 ;  /* 0x0000000e1b047225 */ /* 0x000fc800078e0006 */
[----:B------:R0:W-:Y:S01]  /*2ca0*/  @P2 STG.E.U16 desc[UR36][R2.64], R8 ;  /* 0x0000000802002986 */ /* 0x0001e2000c101524 */
[----:B------:R-:W-:Y:S01]  /*2cb0*/  IMAD.IADD R5, R15, 0x1, R5 ;  /* 0x000000010f057824 */ /* 0x000fe200078e0205 */
[----:B------:R-:W-:-:S04]  /*2cc0*/  LEA R6, P0, R4, R50, 0x1 ;  /* 0x0000003204067211 */ /* 0x000fc800078008ff */
[----:B------:R-:W-:Y:S01]  /*2cd0*/  LEA.HI.X R7, R4, R51, R5, 0x1, P0 ;  /* 0x0000003304077211 */ /* 0x000fe200000f0c05 */
[----:B------:R-:W-:Y:S08]  /*2ce0*/  @!P1 BRA `(.L_x_42) ;  /* 0x0000000000049947 */ /* 0x000ff00003800000 */
[----:B------:R1:W5:Y:S02]  /*2cf0*/  LDG.E.LTC128B.U16 R0, desc[UR36][R6.64+0x2] ;  /* 0x0000022406007981 */ /* 0x000364000c1e1520 */
.L_x_42:
[----:B------:R-:W-:Y:S05]  /*2d00*/  BSYNC B1 ;  /* 0x0000000000017941 */ /* 0x000fea0003800000 */
.L_x_41:
[----:B------:R-:W-:Y:S05]  /*2d10*/  @!P1 BRA `(.L_x_43) ;  /* 0x0000000000809947 */ /* 0x000fea0003800000 */
[----:B-----5:R-:W-:-:S05]  /*2d20*/  HADD2.F32 R5, -RZ, R0.H0_H0 ;  /* 0x20000000ff057230 */ /* 0x020fca0000004100 */
[----:B------:R-:W-:-:S04]  /*2d30*/  FMUL R0, R5, R30 ;  /* 0x0000001e05007220 */ /* 0x000fc80000400000 */
[----:B------:R-:W-:-:S05]  /*2d40*/  FFMA R0, R35, R29, R0 ;  /* 0x0000001d23007223 */ /* 0x000fca0000000000 */
[----:B------:R-:W-:-:S05]  /*2d50*/  F2FP.F16.F32.PACK_AB R0, RZ, R0 ;  /* 0x00000000ff00723e */ /* 0x000fca00000000ff */
[----:B------:R2:W-:Y:S01]  /*2d60*/  STG.E.U16 desc[UR36][R2.64+0x2], R0 ;  /* 0x0000020002007986 */ /* 0x0005e2000c101524 */
[----:B------:R-:W-:Y:S05]  /*2d70*/  BRA `(.L_x_43) ;  /* 0x0000000000687947 */ /* 0x000fea0003800000 */
.L_x_38:
[----:B------:R-:W-:Y:S01]  /*2d80*/  ISETP.GT.AND P0, PT, R20, RZ, PT ;  /* 0x000000ff1400720c */ /* 0x000fe20003f04270 */
[----:B------:R-:W-:Y:S01]  /*2d90*/  ULDC.64 UR4, c[0x0][0x5c0] ;  /* 0x0001700000047ab9 */ /* 0x000fe20000000a00 */
[-C--:B------:R-:W-:Y:S01]  /*2da0*/  FMUL R32, R32, R29.reuse ;  /* 0x0000001d20207220 */ /* 0x080fe20000400000 */
[----:B------:R-:W-:Y:S01]  /*2db0*/  LEA R2, P3, R12, UR4, 0x1 ;  /* 0x000000040c027c11 */ /* 0x000fe2000f8608ff */
[-C--:B------:R-:W-:Y:S01]  /*2dc0*/  FMUL R33, R33, R29.reuse ;  /* 0x0000001d21217220 */ /* 0x080fe20000400000 */
[----:B------:R-:W-:Y:S01]  /*2dd0*/  ISETP.GT.AND P2, PT, R54, RZ, P0 ;  /* 0x000000ff3600720c */ /* 0x000fe20000744270 */
[-C--:B------:R-:W-:Y:S01]  /*2de0*/  FMUL R34, R34, R29.reuse ;  /* 0x0000001d22227220 */ /* 0x080fe20000400000 */
[----:B------:R-:W-:Y:S01]  /*2df0*/  ISETP.GT.AND P1, PT, R20, 0x8, PT ;  /* 0x000000081400780c */ /* 0x000fe20003f24270 */
[----:B------:R-:W-:Y:S01]  /*2e00*/  FMUL R35, R35, R29 ;  /* 0x0000001d23237220 */ /* 0x000fe20000400000 */
[----:B------:R-:W-:Y:S02]  /*2e10*/  F2FP.F16.F32.PACK_AB R32, RZ, R32 ;  /* 0x00000020ff20723e */ /* 0x000fe400000000ff */
[----:B------:R-:W-:-:S02]  /*2e20*/  LEA.HI.X R3, R12, UR5, R47, 0x1, P3 ;  /* 0x000000050c037c11 */ /* 0x000fc400098f0c2f */
[C---:B------:R-:W-:Y:S02]  /*2e30*/  ISETP.GT.AND P0, PT, R54.reuse, 0x1, P0 ;  /* 0x000000013600780c */ /* 0x040fe40000704270 */
[C---:B------:R-:W-:Y:S02]  /*2e40*/  ISETP.GT.AND P3, PT, R54.reuse, RZ, P1 ;  /* 0x000000ff3600720c */ /* 0x040fe40000f64270 */
[----:B------:R-:W-:Y:S01]  /*2e50*/  ISETP.GT.AND P1, PT, R54, 0x1, P1 ;  /* 0x000000013600780c */ /* 0x000fe20000f24270 */
[----:B------:R-:W-:Y:S01]  /*2e60*/  @P2 STG.E.U16 desc[UR36][R2.64], R32 ;  /* 0x0000002002002986 */ /* 0x000fe2000c101524 */
[C---:B------:R-:W-:Y:S02]  /*2e70*/  SHF.L.U64.HI R5, R41.reuse, 0x1, R40 ;  /* 0x0000000129057819 */ /* 0x040fe40000010228 */
[----:B------:R-:W-:Y:S02]  /*2e80*/  LEA R4, P2, R41, R2, 0x1 ;  /* 0x0000000229047211 */ /* 0x000fe400078408ff */
[----:B------:R-:W-:-:S02]  /*2e90*/  F2FP.F16.F32.PACK_AB R33, RZ, R33 ;  /* 0x00000021ff21723e */ /* 0x000fc400000000ff */
[----:B------:R-:W-:Y:S01]  /*2ea0*/  F2FP.F16.F32.PACK_AB R34, RZ, R34 ;  /* 0x00000022ff22723e */ /* 0x000fe200000000ff */
[----:B------:R-:W-:Y:S01]  /*2eb0*/  IMAD.X R5, R5, 0x1, R3, P2 ;  /* 0x0000000105057824 */ /* 0x000fe200010e0603 */
[----:B------:R-:W-:Y:S01]  /*2ec0*/  F2FP.F16.F32.PACK_AB R35, RZ, R35 ;  /* 0x00000023ff23723e */ /* 0x000fe200000000ff */
[----:B------:R0:W-:Y:S04]  /*2ed0*/  @P0 STG.E.U16 desc[UR36][R2.64+0x2], R33 ;  /* 0x0000022102000986 */ /* 0x0001e8000c101524 */
[----:B------:R1:W-:Y:S01]  /*2ee0*/  @P3 STG.E.U16 desc[UR36][R4.64], R34 ;  /* 0x0000002204003986 */ /* 0x0003e2000c101524 */
[----:B0-----:R-:W-:Y:S02]  /*2ef0*/  @P1 IMAD.MOV.U32 R2, RZ, RZ, R4 ;  /* 0x000000ffff021224 */ /* 0x001fe400078e0004 */
[----:B------:R-:W-:-:S05]  /*2f00*/  @P1 IMAD.MOV.U32 R3, RZ, RZ, R5 ;  /* 0x000000ffff031224 */ /* 0x000fca00078e0005 */
[----:B------:R1:W-:Y:S02]  /*2f10*/  @P1 STG.E.U16 desc[UR36][R2.64+0x2], R35 ;  /* 0x0000022302001986 */ /* 0x0003e4000c101524 */
.L_x_43:
[----:B------:R-:W-:Y:S05]  /*2f20*/  BSYNC B0 ;  /* 0x0000000000007941 */ /* 0x000fea0003800000 */
.L_x_37:
[----:B------:R-:W-:Y:S01]  /*2f30*/  LEA R22, P0, R16, R22, 0x1 ;  /* 0x0000001610167211 */ /* 0x000fe200078008ff */
[----:B------:R-:W-:Y:S01]  /*2f40*/  ULDC.64 UR4, c[0x0][0x650] ;  /* 0x0001940000047ab9 */ /* 0x000fe20000000a00 */
[----:B--2--5:R-:W-:Y:S02]  /*2f50*/  IMAD.U32 R0, RZ, RZ, UR44 ;  /* 0x0000002cff007e24 */ /* 0x024fe4000f8e00ff */
[----:B------:R-:W-:Y:S02]  /*2f60*/  IMAD.MOV.U32 R24, RZ, RZ, -0x1 ;  /* 0xffffffffff187424 */ /* 0x000fe400078e00ff */
[----:B------:R-:W-:Y:S01]  /*2f70*/  IMAD.X R19, R42, 0x1, R19, P0 ;  /* 0x000000012a137824 */ /* 0x000fe200000e0613 */
[----:B------:R-:W-:Y:S01]  /*2f80*/  ISETP.GE.U32.AND P0, PT, R22, UR4, PT ;  /* 0x0000000416007c0c */ /* 0x000fe2000bf06070 */
[----:B------:R2:W-:Y:S01]  /*2f90*/  SYNCS.ARRIVE.TRANS64.A1T0 RZ, [R0+UR48], RZ ;  /* 0x000000ff00ff79a7 */ /* 0x0005e20008100030 */
[----:B------:R-:W-:Y:S02]  /*2fa0*/  IMAD.MOV.U32 R25, RZ, RZ, -0x1 ;  /* 0xffffffffff197424 */ /* 0x000fe400078e00ff */
[----:B------:R-:W-:Y:S01]  /*2fb0*/  ISETP.GE.U32.AND.EX P0, PT, R19, UR5, PT, P0 ;  /* 0x0000000513007c0c */ /* 0x000fe2000bf06100 */
[----:B------:R-:W-:Y:S01]  /*2fc0*/  IMAD.MOV.U32 R27, RZ, RZ, -0x1 ;  /* 0xffffffffff1b7424 */ /* 0x000fe200078e00ff */
[----:B--2---:R-:W-:-:S11]  /*2fd0*/  PRMT R0, RZ, 0x7610, R0 ;  /* 0x00007610ff007816 */ /* 0x004fd60000000000 */
[----:B------:R-:W-:Y:S05]  /*2fe0*/  @P0 BRA `(.L_x_44) ;  /* 0x0000000400540947 */ /* 0x000fea0003800000 */
[----:B0-----:R-:W0:Y:S01]  /*2ff0*/  LDC.64 R8, c[0x0][0x628] ;  /* 0x00018a00ff087b82 */ /* 0x001e220000000a00 */
[----:B------:R-:W2:Y:S01]  /*3000*/  S2R R14, SR_CTAID.X ;  /* 0x00000000000e7919 */ /* 0x000ea20000002500 */
[----:B-1----:R-:W-:Y:S02]  /*3010*/  IMAD.MOV.U32 R6, RZ, RZ, R22 ;  /* 0x000000ffff067224 */ /* 0x002fe400078e0016 */
[----:B------:R-:W-:Y:S01]  /*3020*/  IMAD.MOV.U32 R7, RZ, RZ, R19 ;  /* 0x000000ffff077224 */ /* 0x000fe200078e0013 */
[----:B------:R-:W1:Y:S03]  /*3030*/  S2R R15, SR_CTAID.Y ;  /* 0x00000000000f7919 */ /* 0x000e660000002600 */
[----:B------:R-:W3:Y:S08]  /*3040*/  LDC R0, c[0x0][0x630] ;  /* 0x00018c00ff007b82 */ /* 0x000ef00000000800 */
[----:B------:R-:W4:Y:S01]  /*3050*/  LDC.64 R12, c[0x0][0x620] ;  /* 0x00018800ff0c7b82 */ /* 0x000f220000000a00 */
[----:B0-----:R-:W-:-:S04]  /*3060*/  ISETP.NE.U32.AND P0, PT, R8, RZ, PT ;  /* 0x000000ff0800720c */ /* 0x001fc80003f05070 */
[----:B------:R-:W-:-:S13]  /*3070*/  ISETP.NE.AND.EX P0, PT, R9, RZ, PT, P0 ;  /* 0x000000ff0900720c */ /* 0x000fda0003f05300 */
[----:B-1234-:R-:W-:Y:S05]  /*3080*/  @!P0 BRA `(.L_x_45) ;  /* 0x0000000000288947 */ /* 0x01efea0003800000 */
        /* <DEDUP_REMOVED lines=10> */
.L_x_45:
[-CC-:B------:R-:W-:Y:S01]  /*3130*/  SHF.R.U64 R27, R6, R0.reuse, R7.reuse ;  /* 0x00000000061b7219 */ /* 0x180fe20000001207 */
[----:B------:R-:W0:Y:S01]  /*3140*/  LDC.64 R24, c[0x0][0x640] ;  /* 0x00019000ff187b82 */ /* 0x000e220000000a00 */
[----:B------:R-:W-:Y:S01]  /*3150*/  SHF.R.U32.HI R0, RZ, R0, R7 ;  /* 0x00000000ff007219 */ /* 0x000fe20000011607 */
[----:B------:R-:W-:Y:S01]  /*3160*/  IMAD.MOV.U32 R2, RZ, RZ, R22 ;  /* 0x000000ffff027224 */ /* 0x000fe200078e0016 */
[----:B------:R-:W-:Y:S01]  /*3170*/  IADD3 R5, P0, RZ, -R27, RZ ;  /* 0x8000001bff057210 */ /* 0x000fe20007f1e0ff */
[----:B------:R-:W-:Y:S01]  /*3180*/  ULDC UR4, c[0x0][0x150] ;  /* 0x0000540000047ab9 */ /* 0x000fe20000000800 */
[----:B------:R-:W-:-:S03]  /*3190*/  I2FP.F32.U32 R6, R14 ;  /* 0x0000000e00067245 */ /* 0x000fc60000201000 */
[----:B------:R-:W1:Y:S01]  /*31a0*/  LDC R4, c[0x0][0x618] ;  /* 0x00018600ff047b82 */ /* 0x000e620000000800 */
[----:B------:R-:W-:Y:S02]  /*31b0*/  IMAD.X R3, RZ, RZ, ~R0, P0 ;  /* 0x000000ffff037224 */ /* 0x000fe400000e0e00 */
[----:B------:R-:W-:Y:S01]  /*31c0*/  FMUL R6, R6, UR4 ;  /* 0x0000000406067c20 */ /* 0x000fe20008400000 */
[----:B------:R-:W-:Y:S01]  /*31d0*/  ULDC UR4, c[0x0][0x154] ;  /* 0x0000550000047ab9 */ /* 0x000fe20000000800 */
[-C--:B------:R-:W-:Y:S02]  /*31e0*/  IMAD R0, R3, R12.reuse, RZ ;  /* 0x0000000c03007224 */ /* 0x080fe400078e02ff */
[----:B------:R-:W-:Y:S01]  /*31f0*/  IMAD.MOV.U32 R3, RZ, RZ, R19 ;  /* 0x000000ffff037224 */ /* 0x000fe200078e0013 */
[----:B------:R-:W2:Y:S01]  /*3200*/  LDC R9, c[0x0][0x608] ;  /* 0x00018200ff097b82 */ /* 0x000ea20000000800 */
[----:B------:R-:W3:Y:S01]  /*3210*/  F2I.U32.TRUNC.NTZ R6, R6 ;  /* 0x0000000600067305 */ /* 0x000ee2000020f000 */
[----:B------:R-:W-:-:S04]  /*3220*/  IMAD.WIDE.U32 R2, R5, R12, R2 ;  /* 0x0000000c05027225 */ /* 0x000fc800078e0002 */
[----:B------:R-:W-:Y:S02]  /*3230*/  IMAD R5, R5, R13, R0 ;  /* 0x0000000d05057224 */ /* 0x000fe400078e0200 */
[----:B------:R-:W4:Y:S01]  /*3240*/  LDC R20, c[0x0][0x658] ;  /* 0x00019600ff147b82 */ /* 0x000f220000000800 */
[----:B0-----:R-:W-:Y:S01]  /*3250*/  ISETP.NE.U32.AND P0, PT, R24, RZ, PT ;  /* 0x000000ff1800720c */ /* 0x001fe20003f05070 */
[----:B------:R-:W-:Y:S01]  /*3260*/  IMAD.IADD R3, R3, 0x1, R5 ;  /* 0x0000000103037824 */ /* 0x000fe200078e0205 */
[----:B------:R-:W-:Y:S02]  /*3270*/  I2FP.F32.U32 R5, R15 ;  /* 0x0000000f00057245 */ /* 0x000fe40000201000 */
[----:B------:R-:W-:-:S03]  /*3280*/  ISETP.NE.AND.EX P0, PT, R25, RZ, PT, P0 ;  /* 0x000000ff1900720c */ /* 0x000fc60003f05300 */
[----:B------:R-:W0:Y:S01]  /*3290*/  LDC R7, c[0x0][0x144] ;  /* 0x00005100ff077b82 */ /* 0x000e220000000800 */
[-CC-:B-1----:R-:W-:Y:S01]  /*32a0*/  SHF.R.U32.HI R0, RZ, R4.reuse, R3.reuse ;  /* 0x00000004ff007219 */ /* 0x182fe20000011603 */
[----:B------:R-:W-:Y:S01]  /*32b0*/  FMUL R5, R5, UR4 ;  /* 0x0000000405057c20 */ /* 0x000fe20008400000 */
[----:B------:R-:W-:Y:S01]  /*32c0*/  SHF.R.U64 R11, R2, R4, R3 ;  /* 0x00000004020b7219 */ /* 0x000fe20000001203 */
[----:B---3--:R-:W-:-:S04]  /*32d0*/  IMAD.MOV R6, RZ, RZ, -R6 ;  /* 0x000000ffff067224 */ /* 0x008fc800078e0a06 */
[----:B------:R-:W1:Y:S01]  /*32e0*/  LDC R12, c[0x0][0x148] ;  /* 0x00005200ff0c7b82 */ /* 0x000e620000000800 */
[-CC-:B--2---:R-:W-:Y:S02]  /*32f0*/  SHF.R.U64 R8, R11, R9.reuse, R0.reuse ;  /* 0x000000090b087219 */ /* 0x184fe40000001200 */
[----:B------:R-:W-:Y:S02]  /*3300*/  SHF.R.U32.HI R3, RZ, R9, R0 ;  /* 0x00000009ff037219 */ /* 0x000fe40000011600 */
[----:B------:R2:W3:Y:S03]  /*3310*/  F2I.U32.TRUNC.NTZ R0, R5 ;  /* 0x0000000500007305 */ /* 0x0004e6000020f000 */
[----:B------:R-:W1:Y:S01]  /*3320*/  LDC R21, c[0x0][0x648] ;  /* 0x00019200ff157b82 */ /* 0x000e620000000800 */
[-CC-:B----4-:R-:W-:Y:S02]  /*3330*/  SHF.R.U64 R10, R8, R20.reuse, R3.reuse ;  /* 0x00000014080a7219 */ /* 0x190fe40000001203 */
[----:B------:R-:W-:-:S03]  /*3340*/  SHF.R.U32.HI R3, RZ, R20, R3 ;  /* 0x00000014ff037219 */ /* 0x000fc60000011603 */
[----:B------:R-:W-:Y:S02]  /*3350*/  IMAD.MOV.U32 R2, RZ, RZ, R10 ;  /* 0x000000ffff027224 */ /* 0x000fe400078e000a */
[----:B------:R-:W4:Y:S01]  /*3360*/  LDC R32, c[0x0][0x638] ;  /* 0x00018e00ff207b82 */ /* 0x000f220000000800 */
[----:B0-----:R-:W-:-:S07]  /*3370*/  IMAD R13, R7, R6, R14 ;  /* 0x00000006070d7224 */ /* 0x001fce00078e020e */
[----:B------:R-:W0:Y:S08]  /*3380*/  LDC R33, c[0x0][0x610] ;  /* 0x00018400ff217b82 */ /* 0x000e300000000800 */
[----:B------:R-:W0:Y:S01]  /*3390*/  LDC R34, c[0x0][0x600] ;  /* 0x00018000ff227b82 */ /* 0x000e220000000800 */
[----:B-123--:R-:W-:Y:S05]  /*33a0*/  @!P0 BRA `(.L_x_46) ;  /* 0x0000000000288947 */ /* 0x00efea0003800000 */
[----:B------:R-:W1:Y:S02]  /*33b0*/  LDC R7, c[0x0][0x64c] ;  /* 0x00019300ff077b82 */ /* 0x000e640000000800 */
[----:B-1----:R-:W-:-:S05]  /*33c0*/  IADD3 R7, P0, R10, R7, RZ ;  /* 0x000000070a077210 */ /* 0x002fca0007f1e0ff */
        /* <DEDUP_REMOVED lines=8> */
.L_x_46:
[----:B------:R-:W-:Y:S01]  /*3450*/  ISETP.NE.AND P0, PT, R23, 0x1, PT ;  /* 0x000000011700780c */ /* 0x000fe20003f05270 */
[----:B------:R-:W-:Y:S01]  /*3460*/  IMAD.MOV R4, RZ, RZ, -R0 ;  /* 0x000000ffff047224 */ /* 0x000fe200078e0a00 */
[----:B------:R-:W-:Y:S02]  /*3470*/  SHF.R.U64 R2, R2, R21, R3 ;  /* 0x0000001502027219 */ /* 0x000fe40000001203 */
[----:B------:R-:W-:Y:S02]  /*3480*/  LOP3.LUT R0, R8, R45, RZ, 0xc0, !PT ;  /* 0x0000002d08007212 */ /* 0x000fe400078ec0ff */
[----:B------:R-:W-:Y:S01]  /*3490*/  LOP3.LUT R11, R11, R44, RZ, 0xc0, !PT ;  /* 0x0000002c0b0b7212 */ /* 0x000fe200078ec0ff */
[----:B------:R-:W-:Y:S02]  /*34a0*/  IMAD.MOV R3, RZ, RZ, -R2 ;  /* 0x000000ffff037224 */ /* 0x000fe400078e0a02 */
[----:B------:R-:W-:Y:S02]  /*34b0*/  IMAD R24, R31, R2, R0 ;  /* 0x000000021f187224 */ /* 0x000fe400078e0200 */
[----:B----4-:R-:W-:-:S02]  /*34c0*/  IMAD R0, R3, R32, R10 ;  /* 0x0000002003007224 */ /* 0x010fc400078e020a */
[----:B------:R-:W-:Y:S02]  /*34d0*/  @P0 IMAD R13, R12, R4, R15 ;  /* 0x000000040c0d0224 */ /* 0x000fe400078e020f */
[----:B0-----:R-:W-:Y:S02]  /*34e0*/  IMAD R3, R0, R34, R11 ;  /* 0x0000002200037224 */ /* 0x001fe400078e020b */
[----:B------:R-:W-:Y:S02]  /*34f0*/  IMAD R24, R24, R33, R13 ;  /* 0x0000002118187224 */ /* 0x000fe400078e020d */
[----:B------:R-:W-:-:S03]  /*3500*/  IMAD.MOV.U32 R2, RZ, RZ, 0x1 ;  /* 0x00000001ff027424 */ /* 0x000fc600078e00ff */
[----:B------:R-:W-:Y:S02]  /*3510*/  SEL R25, R3, R24, !P0 ;  /* 0x0000001803197207 */ /* 0x000fe40004000000 */
[----:B------:R-:W-:Y:S02]  /*3520*/  PRMT R0, R2, 0x7610, R0 ;  /* 0x0000761002007816 */ /* 0x000fe40000000000 */
[----:B------:R-:W-:-:S07]  /*3530*/  SEL R24, R24, R3, !P0 ;  /* 0x0000000318187207 */ /* 0x000fce0004000000 */
.L_x_44:
[----:B------:R-:W-:Y:S01]  /*3540*/  LOP3.LUT P0, RZ, R0, 0xff, RZ, 0xc0, !PT ;  /* 0x000000ff00ff7812 */ /* 0x000fe2000780c0ff */
[----:B------:R-:W-:Y:S01]  /*3550*/  UIMAD.WIDE.U32 UR4, UR38, 0x51eb851f, URZ ;  /* 0x51eb851f260478a5 */ /* 0x000fe2000f8e003f */
[----:B------:R-:W-:-:S03]  /*3560*/  LOP3.LUT R53, R53, 0x1, RZ, 0x3c, !PT ;  /* 0x0000000135357812 */ /* 0x000fc600078e3cff */
[----:B------:R-:W-:-:S04]  /*3570*/  USHF.R.U32.HI UR4, URZ, 0x4, UR5 ;  /* 0x000000043f047899 */ /* 0x000fc80008011605 */
[----:B------:R-:W-:-:S04]  /*3580*/  UIMAD UR38, UR4, -0x32, UR38 ;  /* 0xffffffce042678a4 */ /* 0x000fc8000f8e0226 */
[----:B------:R-:W-:Y:S08]  /*3590*/  @P0 BRA `(.L_x_47) ;  /* 0xffffffe800140947 */ /* 0x000ff0000383ffff */
[----:B------:R-:W-:Y:S05]  /*35a0*/  EXIT ;  /* 0x000000000000794d */ /* 0x000fea0003800000 */
.L_x_18:
[----:B------:R-:W-:-:S08]  /*35b0*/  ISETP.NE.AND P0, PT, R7, RZ, PT ;  /* 0x000000ff0700720c */ /* 0x000fd00003f05270 */
[----:B--2--5:R-:W0:-:S00]  /*35c0*/  USETMAXREG.DEALLOC.CTAPOOL 0x28 ;  /* 0x00000028000079c8 */ /* 0x024e0000080e0500 */
[----:B------:R-:W-:Y:S05]  /*35d0*/  @P0 EXIT ;  /* 0x000000000000094d */ /* 0x000fea0003800000 */
[----:B0-----:R-:W-:Y:S01]  /*35e0*/  LOP3.LUT P0, RZ, R8, 0xff, RZ, 0xc0, !PT ;  /* 0x000000ff08ff7812 */ /* 0x001fe2000780c0ff */
[----:B------:R-:W-:Y:S02]  /*35f0*/  IMAD.MOV.U32 R6, RZ, RZ, 0x1 ;  /* 0x00000001ff067424 */ /* 0x000fe400078e00ff */
[----:B------:R-:W-:-:S10]  /*3600*/  IMAD.MOV.U32 R7, RZ, RZ, RZ ;  /* 0x000000ffff077224 */ /* 0x000fd400078e00ff */
[----:B------:R-:W-:Y:S05]  /*3610*/  @!P0 BRA `(.L_x_48) ;  /* 0x0000000c00308947 */ /* 0x000fea0003800000 */
[----:B------:R-:W0:Y:S01]  /*3620*/  S2R R11, SR_CgaCtaId ;  /* 0x00000000000b7919 */ /* 0x000e220000008800 */
[----:B------:R-:W-:Y:S01]  /*3630*/  LOP3.LUT P0, RZ, R2, 0x1f, RZ, 0xc0, !PT ;  /* 0x0000001f02ff7812 */ /* 0x000fe2000780c0ff */
[----:B------:R-:W-:Y:S01]  /*3640*/  ULDC UR5, c[0x0][0x658] ;  /* 0x0001960000057ab9 */ /* 0x000fe20000000800 */
[----:B------:R-:W-:Y:S01]  /*3650*/  UMOV UR6, 0xffffffff ;  /* 0xffffffff00067882 */ /* 0x000fe20000000000 */
[----:B------:R-:W-:Y:S01]  /*3660*/  BSSY B0, `(.L_x_48) ;  /* 0x00000c7000007945 */ /* 0x000fe20003800000 */
[----:B------:R-:W-:Y:S01]  /*3670*/  USHF.L.U32 UR6, UR6, UR5, URZ ;  /* 0x0000000506067299 */ /* 0x000fe2000800063f */
[C---:B------:R-:W-:Y:S01]  /*3680*/  ISETP.NE.AND P2, PT, R3.reuse, RZ, PT ;  /* 0x000000ff0300720c */ /* 0x040fe20003f45270 */
[----:B------:R-:W-:Y:S01]  /*3690*/  IMAD.MOV.U32 R9, RZ, RZ, 0x1 ;  /* 0x00000001ff097424 */ /* 0x000fe200078e00ff */
[----:B------:R-:W-:Y:S01]  /*36a0*/  ISETP.NE.OR P0, PT, R3, RZ, !P0 ;  /* 0x000000ff0300720c */ /* 0x000fe20004705670 */
[----:B------:R-:W-:Y:S01]  /*36b0*/  IMAD.MOV.U32 R6, RZ, RZ, 0x1 ;  /* 0x00000001ff067424 */ /* 0x000fe200078e00ff */
[----:B------:R-:W-:Y:S01]  /*36c0*/  LOP3.LUT R8, R18, 0x2, RZ, 0xfc, !PT ;  /* 0x0000000212087812 */ /* 0x000fe200078efcff */
[----:B------:R-:W-:Y:S01]  /*36d0*/  IMAD.MOV.U32 R7, RZ, RZ, RZ ;  /* 0x000000ffff077224 */ /* 0x000fe200078e00ff */
[----:B------:R-:W-:Y:S01]  /*36e0*/  ULDC UR4, c[0x0][0x600] ;  /* 0x0001800000047ab9 */ /* 0x000fe20000000800 */
[----:B------:R-:W-:Y:S01]  /*36f0*/  UMOV UR7, 0x1 ;  /* 0x0000000100077882 */ /* 0x000fe20000000000 */
[----:B------:R-:W-:-:S02]  /*3700*/  UIADD3 UR19, UR40, 0x1, URZ ;  /* 0x0000000128137890 */ /* 0x000fc4000fffe03f */
[----:B------:R-:W-:Y:S02]  /*3710*/  UIADD3 UR15, UR4, -0x1, URZ ;  /* 0xffffffff040f7890 */ /* 0x000fe4000fffe03f */
[----:B------:R-:W-:Y:S02]  /*3720*/  USHF.L.U32 UR17, UR7, UR5, URZ ;  /* 0x0000000507117299 */ /* 0x000fe4000800063f */
[----:B------:R-:W-:Y:S01]  /*3730*/  ULOP3.LUT UR16, URZ, UR6, URZ, 0x33, !UPT ;  /* 0x000000063f107292 */ /* 0x000fe2000f8e333f */
[----:B------:R-:W-:Y:S01]  /*3740*/  ULDC.64 UR20, c[0x0][0x198] ;  /* 0x0000660000147ab9 */ /* 0x000fe20000000a00 */
[C---:B0-----:R-:W-:Y:S02]  /*3750*/  IMAD.SHL.U32 R10, R11.reuse, 0x4, RZ ;  /* 0x000000040b0a7824 */ /* 0x041fe400078e00ff */
[----:B------:R-:W-:-:S03]  /*3760*/  IMAD.SHL.U32 R11, R11, 0x80, RZ ;  /* 0x000000800b0b7824 */ /* 0x000fc600078e00ff */
[----:B------:R-:W-:Y:S02]  /*3770*/  LOP3.LUT R10, R10, 0x4, RZ, 0xc0, !PT ;  /* 0x000000040a0a7812 */ /* 0x000fe400078ec0ff */
[----:B------:R-:W-:-:S07]  /*3780*/  LOP3.LUT R11, R11, 0x80, RZ, 0xc0, !PT ;  /* 0x000000800b0b7812 */ /* 0x000fce00078ec0ff */
.L_x_60:
[----:B------:R-:W-:-:S03]  /*3790*/  UMOV UR4, 0xffffffff ;  /* 0xffffffff00047882 */ /* 0x000fc60000000000 */
[----:B------:R-:W-:Y:S05]  /*37a0*/  BRA.DIV UR4, `(.L_x_49) ;  /* 0x0000002a04607947 */ /* 0x000fea000b800000 */
[----:B------:R-:W-:-:S13]  /*37b0*/  ELECT P6, URZ, PT ;  /* 0x00000000003f782f */ /* 0x000fda00038c0000 */
.L_x_119:
[----:B------:R-:W0:Y:S01]  /*37c0*/  LDC R2, c[0x0][0x28c] ;  /* 0x0000a300ff027b82 */ /* 0x000e220000000800 */
[----:B------:R-:W-:Y:S01]  /*37d0*/  BSSY B1, `(.L_x_50) ;  /* 0x0000039000017945 */ /* 0x000fe20003800000 */
[----:B0-----:R-:W-:-:S13]  /*37e0*/  ISETP.LT.OR P6, PT, R2, 0x1, !P6 ;  /* 0x000000010200780c */ /* 0x001fda00077c1670 */
[----:B------:R-:W-:Y:S05]  /*37f0*/  @P6 BRA `(.L_x_51) ;  /* 0x0000000000d86947 */ /* 0x000fea0003800000 */
[----:B------:R-:W-:Y:S02]  /*3800*/  IMAD R25, R25, 0x8, R10 ;  /* 0x0000000819197824 */ /* 0x000fe400078e020a */
[----:B------:R-:W-:Y:S02]  /*3810*/  IMAD.SHL.U32 R24, R24, 0x40, RZ ;  /* 0x0000004018187824 */ /* 0x000fe400078e00ff */
[----:B------:R-:W-:Y:S02]  /*3820*/  IMAD.MOV.U32 R14, RZ, RZ, RZ ;  /* 0x000000ffff0e7224 */ /* 0x000fe400078e00ff */
[----:B------:R-:W-:Y:S02]  /*3830*/  IMAD.U32 R15, RZ, RZ, UR19 ;  /* 0x00000013ff0f7e24 */ /* 0x000fe4000f8e00ff */
[----:B------:R-:W-:Y:S02]  /*3840*/  IMAD.MOV.U32 R2, RZ, RZ, R6 ;  /* 0x000000ffff027224 */ /* 0x000fe400078e0006 */
[----:B------:R-:W-:-:S07]  /*3850*/  IMAD.MOV.U32 R4, RZ, RZ, R7 ;  /* 0x000000ffff047224 */ /* 0x000fce00078e0007 */
.L_x_55:
[----:B------:R-:W0:Y:S01]  /*3860*/  S2R R12, SR_CgaCtaId ;  /* 0x00000000000c7919 */ /* 0x000e220000008800 */
[----:B------:R-:W-:Y:S01]  /*3870*/  MOV R3, 0x400 ;  /* 0x0000040000037802 */ /* 0x000fe20000000f00 */
[----:B------:R-:W1:Y:S03]  /*3880*/  @!P2 LDC R5, c[0x0][0x500] ;  /* 0x00014000ff05ab82 */ /* 0x000e660000000800 */
[----:B0-----:R-:W-:Y:S02]  /*3890*/  LEA R13, R12, R3, 0x18 ;  /* 0x000000030c0d7211 */ /* 0x001fe400078ec0ff */
[----:B------:R-:W-:-:S03]  /*38a0*/  SHF.L.U32 R3, R2, 0x1f, RZ ;  /* 0x0000001f02037819 */ /* 0x000fc600000006ff */
[----:B------:R-:W-:-:S04]  /*38b0*/  IMAD R12, R4, 0x8, R13 ;  /* 0x00000008040c7824 */ /* 0x000fc800078e020d */
[----:B------:R-:W0:Y:S02]  /*38c0*/  SYNCS.PHASECHK.TRANS64.TRYWAIT P1, [R12+URZ+0x190], R3 ;  /* 0x000190030c0075a7 */ /* 0x000e24000802017f */
[----:B01----:R-:W-:Y:S05]  /*38d0*/  @!P1 BRA `(.L_x_52) ;  /* 0x0000002800349947 */ /* 0x003fea0003800000 */
.L_x_120:
[----:B0-----:R-:W-:Y:S01]  /*38e0*/  PRMT R3, R8, 0x9910, RZ ;  /* 0x0000991008037816 */ /* 0x001fe200000000ff */
[----:B------:R0:W-:Y:S03]  /*38f0*/  @!P2 SYNCS.ARRIVE.TRANS64 RZ, [R12+URZ], R5 ;  /* 0x000000050cffa9a7 */ /* 0x0001e6000800003f */
[----:B------:R-:W-:-:S13]  /*3900*/  ISETP.NE.AND P1, PT, R3, 0x2, PT ;  /* 0x000000020300780c */ /* 0x000fda0003f25270 */
[----:B0-----:R-:W-:Y:S05]  /*3910*/  @P1 BRA `(.L_x_53) ;  /* 0x0000000000041947 */ /* 0x001fea0003800000 */
[----:B------:R-:W-:Y:S01]  /*3920*/  BPT.TRAP 0x1 ;  /* 0x000000040000795c */ /* 0x000fe20000300000 */
.L_x_53:
[----:B------:R-:W-:Y:S05]  /*3930*/  @P0 BRA `(.L_x_54) ;  /* 0x0000000000040947 */ /* 0x000fea0003800000 */
[----:B------:R-:W-:Y:S01]  /*3940*/  BPT.TRAP 0x1 ;  /* 0x000000040000795c */ /* 0x000fe20000300000 */
.L_x_54:
[----:B------:R-:W-:Y:S01]  /*3950*/  IMAD R3, R4, 0x100, R11 ;  /* 0x0000010004037824 */ /* 0x000fe200078e020b */
[----:B------:R-:W-:Y:S01]  /*3960*/  R2UR UR9, R12 ;  /* 0x000000000c0972ca */ /* 0x000fe200000e0000 */
[--C-:B------:R-:W-:Y:S01]  /*3970*/  IMAD R5, R4, 0x1000, R13.reuse ;  /* 0x0000100004057824 */ /* 0x100fe200078e020d */
[----:B------:R-:W-:Y:S01]  /*3980*/  UIADD3 UR4, UP0, UR20, 0xf0, URZ ;  /* 0x000000f014047890 */ /* 0x000fe2000ff1e03f */
[----:B------:R-:W-:Y:S01]  /*3990*/  IMAD R3, R3, 0x2, R13 ;  /* 0x0000000203037824 */ /* 0x000fe200078e020d */
[----:B------:R-:W-:Y:S01]  /*39a0*/  R2UR UR11, R24 ;  /* 0x00000000180b72ca */ /* 0x000fe200000e0000 */
[----:B------:R-:W-:Y:S01]  /*39b0*/  VIADD R15, R15, 0xffffffff ;  /* 0xffffffff0f0f7836 */ /* 0x000fe20000000000 */
[----:B------:R-:W-:Y:S01]  /*39c0*/  R2UR UR5, R5 ;  /* 0x00000000050572ca */ /* 0x000fe200000e0000 */
[----:B------:R-:W-:Y:S01]  /*39d0*/  UIADD3 UR22, UP1, UR20, 0x1f0, URZ ;  /* 0x000001f014167890 */ /* 0x000fe2000ff3e03f */
[----:B------:R-:W-:Y:S01]  /*39e0*/  R2UR UR8, R3 ;  /* 0x00000000030872ca */ /* 0x000fe200000e0000 */
[----:B------:R-:W-:Y:S01]  /*39f0*/  VIADD R4, R4, 0x1 ;  /* 0x0000000104047836 */ /* 0x000fe20000000000 */
[----:B------:R-:W-:Y:S01]  /*3a00*/  R2UR UR10, R14 ;  /* 0x000000000e0a72ca */ /* 0x000fe200000e0000 */
[----:B------:R-:W-:Y:S01]  /*3a10*/  UIADD3.X UR23, URZ, UR21, URZ, UP1, !UPT ;  /* 0x000000153f177290 */ /* 0x000fe20008ffe43f */
[----:B------:R-:W-:Y:S01]  /*3a20*/  R2UR UR12, R27 ;  /* 0x000000001b0c72ca */ /* 0x000fe200000e0000 */
[----:B------:R-:W-:Y:S01]  /*3a30*/  UMOV UR6, 0x0 ;  /* 0x0000000000067882 */ /* 0x000fe20000000000 */
[----:B------:R-:W-:Y:S01]  /*3a40*/  R2UR UR18, R25 ;  /* 0x00000000191272ca */ /* 0x000fe200000e0000 */
[----:B------:R-:W-:Y:S01]  /*3a50*/  UMOV UR7, 0x10000000 ;  /* 0x1000000000077882 */ /* 0x000fe20000000000 */
[----:B------:R-:W-:Y:S01]  /*3a60*/  ISETP.GT.AND P3, PT, R15, 0x1, PT ;  /* 0x000000010f00780c */ /* 0x000fe20003f64270 */
[----:B------:R-:W-:Y:S01]  /*3a70*/  UMOV UR24, 0x30000 ;  /* 0x0003000000187882 */ /* 0x000fe20000000000 */
[----:B------:R-:W-:Y:S01]  /*3a80*/  ISETP.NE.AND P1, PT, R4, 0x32, PT ;  /* 0x000000320400780c */ /* 0x000fe20003f25270 */
[----:B------:R-:W-:Y:S01]  /*3a90*/  UIADD3 UR13, UR5, 0x400, URZ ;  /* 0x00000400050d7890 */ /* 0x000fe2000fffe03f */
[----:B------:R-:W-:Y:S01]  /*3aa0*/  VIADD R14, R14, 0x20 ;  /* 0x000000200e0e7836 */ /* 0x000fe20000000000 */
[----:B------:R-:W-:Y:S01]  /*3ab0*/  UIADD3.X UR5, URZ, UR21, URZ, UP0, !UPT ;  /* 0x000000153f057290 */ /* 0x000fe200087fe43f */
[----:B------:R-:W-:Y:S01]  /*3ac0*/  SEL R3, RZ, 0x1, P1 ;  /* 0x00000001ff037807 */ /* 0x000fe20000800000 */
[----:B------:R-:W-:Y:S01]  /*3ad0*/  UIADD3 UR14, UR8, 0x32400, URZ ;  /* 0x00032400080e7890 */ /* 0x000fe2000fffe03f */
[----:B------:R-:W-:-:S02]  /*3ae0*/  SEL R4, R4, RZ, P1 ;  /* 0x000000ff04047207 */ /* 0x000fc40000800000 */
[----:B------:R-:W-:Y:S01]  /*3af0*/  UMOV UR8, UR13 ;  /* 0x0000000d00087c82 */ /* 0x000fe20008000000 */
[----:B------:R-:W-:-:S03]  /*3b00*/  LOP3.LUT R2, R2, R3, RZ, 0x3c, !PT ;  /* 0x0000000302027212 */ /* 0x000fc600078e3cff */
[----:B------:R0:W-:Y:S02]  /*3b10*/  UTMALDG.3D [UR8], [UR4], desc[UR6] ;  /* 0x00000608040075b4 */ /* 0x0001e40008011000 */
[----:B0-----:R-:W-:Y:S01]  /*3b20*/  UMOV UR8, UR14 ;  /* 0x0000000e00087c82 */ /* 0x001fe20008000000 */
[----:B------:R-:W-:Y:S02]  /*3b30*/  UMOV UR11, UR18 ;  /* 0x00000012000b7c82 */ /* 0x000fe40008000000 */
[----:B------:R0:W-:Y:S02]  /*3b40*/  UTMALDG.3D.MULTICAST [UR8], [UR22], UR24, desc[UR6] ;  /* 0x00000608160073b4 */ /* 0x0001e40008011818 */
[----:B0-----:R-:W-:Y:S05]  /*3b50*/  @P3 BRA `(.L_x_55) ;  /* 0xfffffffc00403947 */ /* 0x001fea000383ffff */
.L_x_51:
[----:B------:R-:W-:Y:S05]  /*3b60*/  BSYNC B1 ;  /* 0x0000000000017941 */ /* 0x000fea0003800000 */
.L_x_50:
[----:B------:R-:W-:Y:S01]  /*3b70*/  LOP3.LUT P4, RZ, R9, 0xff, RZ, 0xc0, !PT ;  /* 0x000000ff09ff7812 */ /* 0x000fe2000788c0ff */
[----:B------:R-:W-:Y:S01]  /*3b80*/  VIADD R4, R7, UR40 ;  /* 0x0000002807047c36 */ /* 0x000fe20008000000 */
[----:B------:R-:W-:Y:S01]  /*3b90*/  ULDC.64 UR4, c[0x0][0x650] ;  /* 0x0001940000047ab9 */ /* 0x000fe20000000a00 */
[----:B------:R-:W-:Y:S01]  /*3ba0*/  IMAD.U32 R7, RZ, RZ, UR40 ;  /* 0x00000028ff077e24 */ /* 0x000fe2000f8e00ff */
[----:B------:R-:W-:Y:S01]  /*3bb0*/  UISETP.GE.U32.AND UP0, UPT, UR40, 0x32, UPT ;  /* 0x000000322800788c */ /* 0x000fe2000bf06070 */
[----:B------:R-:W-:Y:S01]  /*3bc0*/  BSSY B1, `(.L_x_56) ;  /* 0x000006e000017945 */ /* 0x000fe20003800000 */
[----:B------:R-:W-:Y:S01]  /*3bd0*/  ISETP.GT.U32.AND P1, PT, R4, 0x31, PT ;  /* 0x000000310400780c */ /* 0x000fe20003f24070 */
[----:B------:R-:W-:Y:S01]  /*3be0*/  IMAD.MOV.U32 R24, RZ, RZ, -0x1 ;  /* 0xffffffffff187424 */ /* 0x000fe200078e00ff */
[----:B------:R-:W-:Y:S01]  /*3bf0*/  PRMT R9, RZ, 0x7610, R9 ;  /* 0x00007610ff097816 */ /* 0x000fe20000000009 */
[----:B------:R-:W-:Y:S01]  /*3c00*/  IMAD.MOV.U32 R25, RZ, RZ, -0x1 ;  /* 0xffffffffff197424 */ /* 0x000fe200078e00ff */
[----:B------:R-:W-:Y:S01]  /*3c10*/  ISETP.LT.U32.AND P1, PT, R7, 0x32, P1 ;  /* 0x000000320700780c */ /* 0x000fe20000f21070 */
[----:B------:R-:W-:Y:S01]  /*3c20*/  IMAD.MOV.U32 R27, RZ, RZ, -0x1 ;  /* 0xffffffffff1b7424 */ /* 0x000fe200078e00ff */
[----:B------:R-:W-:Y:S01]  /*3c30*/  PLOP3.LUT P3, PT, PT, PT, UP0, 0x80, 0x0 ;  /* 0x000000000000781c */ /* 0x000fe20003f6f008 */
[----:B------:R-:W0:Y:S01]  /*3c40*/  @P4 S2R R3, SR_CgaCtaId ;  /* 0x0000000000034919 */ /* 0x000e220000008800 */
[----:B------:R-:W-:-:S04]  /*3c50*/  @P4 MOV R2, 0x400 ;  /* 0x0000040000024802 */ /* 0x000fc80000000f00 */
[----:B0-----:R-:W-:Y:S01]  /*3c60*/  @P4 LEA R5, R3, R2, 0x18 ;  /* 0x0000000203054211 */ /* 0x001fe200078ec0ff */
[----:B------:R-:W-:-:S03]  /*3c70*/  IMAD.WIDE.U32 R2, R4, 0x51eb851f, RZ ;  /* 0x51eb851f04027825 */ /* 0x000fc600078e00ff */
[----:B------:R0:W-:Y:S01]  /*3c80*/  @P4 SYNCS.ARRIVE.TRANS64.A1T0 RZ, [R5+URZ+0x358], RZ ;  /* 0x000358ff05ff49a7 */ /* 0x0001e2000810003f */
[----:B------:R-:W-:Y:S02]  /*3c90*/  IADD3 R22, P4, R22, R16, RZ ;  /* 0x0000001016167210 */ /* 0x000fe40007f9e0ff */
[----:B------:R-:W-:-:S03]  /*3ca0*/  PRMT R2, RZ, 0x7610, R2 ;  /* 0x00007610ff027816 */ /* 0x000fc60000000002 */
[----:B------:R-:W-:Y:S01]  /*3cb0*/  IMAD.X R19, R19, 0x1, R0, P4 ;  /* 0x0000000113137824 */ /* 0x000fe200020e0600 */
[----:B0-----:R-:W-:Y:S02]  /*3cc0*/  SHF.R.U32.HI R5, RZ, 0x4, R3 ;  /* 0x00000004ff057819 */ /* 0x001fe40000011603 */
[----:B------:R-:W-:Y:S02]  /*3cd0*/  SEL R3, RZ, 0x1, !P1 ;  /* 0x00000001ff037807 */ /* 0x000fe40004800000 */
[----:B------:R-:W-:Y:S01]  /*3ce0*/  ISETP.GE.U32.AND P1, PT, R22, UR4, PT ;  /* 0x0000000416007c0c */ /* 0x000fe2000bf26070 */
[----:B------:R-:W-:Y:S01]  /*3cf0*/  IMAD R7, R5, -0x32, R4 ;  /* 0xffffffce05077824 */ /* 0x000fe200078e0204 */
[----:B------:R-:W-:Y:S02]  /*3d00*/  LOP3.LUT R6, R6, R3, RZ, 0x3c, !PT ;  /* 0x0000000306067212 */ /* 0x000fe400078e3cff */
[----:B------:R-:W-:Y:S02]  /*3d10*/  ISETP.GE.U32.AND.EX P1, PT, R19, UR5, PT, P1 ;  /* 0x0000000513007c0c */ /* 0x000fe4000bf26110 */
[----:B------:R-:W-:-:S11]  /*3d20*/  @P3 LOP3.LUT R6, R6, 0x1, R5, 0x78, !PT ;  /* 0x0000000106063812 */ /* 0x000fd600078e7805 */
[----:B------:R-:W-:Y:S05]  /*3d30*/  @P1 BRA `(.L_x_57) ;  /* 0x0000000400581947 */ /* 0x000fea0003800000 */
[----:B------:R-:W0:Y:S01]  /*3d40*/  S2R R12, SR_CTAID.X ;  /* 0x00000000000c7919 */ /* 0x000e220000002500 */
[----:B------:R-:W-:Y:S01]  /*3d50*/  ULDC.64 UR4, c[0x0][0x628] ;  /* 0x00018a0000047ab9 */ /* 0x000fe20000000a00 */
[----:B------:R-:W-:Y:S01]  /*3d60*/  ULDC UR7, c[0x0][0x630] ;  /* 0x00018c0000077ab9 */ /* 0x000fe20000000800 */
[----:B------:R-:W-:Y:S01]  /*3d70*/  ISETP.NE.U32.AND P1, PT, RZ, UR4, PT ;  /* 0x00000004ff007c0c */ /* 0x000fe2000bf25070 */
[----:B------:R-:W1:Y:S01]  /*3d80*/  S2R R13, SR_CTAID.Y ;  /* 0x00000000000d7919 */ /* 0x000e620000002600 */
[----:B------:R-:W-:Y:S01]  /*3d90*/  ULDC UR8, c[0x0][0x150] ;  /* 0x0000540000087ab9 */ /* 0x000fe20000000800 */
[----:B------:R-:W-:Y:S01]  /*3da0*/  IMAD.MOV.U32 R2, RZ, RZ, R22 ;  /* 0x000000ffff027224 */ /* 0x000fe200078e0016 */
[----:B------:R-:W-:Y:S01]  /*3db0*/  ISETP.NE.AND.EX P1, PT, RZ, UR5, PT, P1 ;  /* 0x00000005ff007c0c */ /* 0x000fe2000bf25310 */
[----:B------:R-:W-:Y:S01]  /*3dc0*/  IMAD.MOV.U32 R3, RZ, RZ, R19 ;  /* 0x000000ffff037224 */ /* 0x000fe200078e0013 */
[----:B0-----:R-:W-:-:S11]  /*3dd0*/  I2FP.F32.U32 R14, R12 ;  /* 0x0000000c000e7245 */ /* 0x001fd60000201000 */
[----:B------:R-:W-:Y:S05]  /*3de0*/  @!P1 BRA `(.L_x_58) ;  /* 0x0000000000289947 */ /* 0x000fea0003800000 */
[----:B------:R-:W-:Y:S02]  /*3df0*/  ULDC UR6, c[0x0][0x634] ;  /* 0x00018d0000067ab9 */ /* 0x000fe40000000800 */
[----:B------:R-:W-:-:S05]  /*3e00*/  IADD3 R3, P1, R22, UR6, RZ ;  /* 0x0000000616037c10 */ /* 0x000fca000ff3e0ff */
[----:B------:R-:W-:-:S04]  /*3e10*/  IMAD.X R15, RZ, RZ, R19, P1 ;  /* 0x000000ffff0f7224 */ /* 0x000fc800008e0613 */
[----:B------:R-:W-:-:S04]  /*3e20*/  IMAD.WIDE.U32 R4, R15, UR4, RZ ;  /* 0x000000040f047c25 */ /* 0x000fc8000f8e00ff */
[----:B------:R-:W-:-:S04]  /*3e30*/  IMAD.WIDE.U32 R4, P1, R3, UR5, R4 ;  /* 0x0000000503047c25 */ /* 0x000fc8000f820004 */
[----:B------:R-:W-:-:S04]  /*3e40*/  IMAD.WIDE.U32 R2, R3, UR4, RZ ;  /* 0x0000000403027c25 */ /* 0x000fc8000f8e00ff */
[----:B------:R-:W-:Y:S01]  /*3e50*/  IMAD.MOV.U32 R2, RZ, RZ, R5 ;  /* 0x000000ffff027224 */ /* 0x000fe200078e0005 */
[----:B------:R-:W-:Y:S01]  /*3e60*/  IADD3 RZ, P3, R3, R4, RZ ;  /* 0x0000000403ff7210 */ /* 0x000fe20007f7e0ff */
[----:B------:R-:W-:-:S04]  /*3e70*/  IMAD.X R3, RZ, RZ, RZ, P1 ;  /* 0x000000ffff037224 */ /* 0x000fc800008e06ff */
[----:B------:R-:W-:-:S08]  /*3e80*/  IMAD.WIDE.U32.X R2, R15, UR5, R2, P3 ;  /* 0x000000050f027c25 */ /* 0x000fd000098e0402 */
.L_x_58:
[--C-:B------:R-:W-:Y:S01]  /*3e90*/  SHF.R.U64 R27, R2, UR7, R3.reuse ;  /* 0x00000007021b7c19 */ /* 0x100fe20008001203 */
[----:B------:R-:W-:Y:S01]  /*3ea0*/  FMUL R14, R14, UR8 ;  /* 0x000000080e0e7c20 */ /* 0x000fe20008400000 */
[----:B------:R-:W-:Y:S01]  /*3eb0*/  SHF.R.U32.HI R2, RZ, UR7, R3 ;  /* 0x00000007ff027c19 */ /* 0x000fe20008011603 */
[----:B------:R-:W0:Y:S01]  /*3ec0*/  LDC R21, c[0x0][0x144] ;  /* 0x00005100ff157b82 */ /* 0x000e220000000800 */
[----:B------:R-:W-:Y:S01]  /*3ed0*/  IADD3 R15, P1, RZ, -R27, RZ ;  /* 0x8000001bff0f7210 */ /* 0x000fe20007f3e0ff */
[----:B------:R-:W-:Y:S01]  /*3ee0*/  ULDC UR6, c[0x0][0x154] ;  /* 0x0000550000067ab9 */ /* 0x000fe20000000800 */
[----:B-1----:R-:W-:Y:S01]  /*3ef0*/  I2FP.F32.U32 R3, R13 ;  /* 0x0000000d00037245 */ /* 0x002fe20000201000 */
[----:B------:R-:W1:Y:S01]  /*3f00*/  F2I.U32.TRUNC.NTZ R14, R14 ;  /* 0x0000000e000e7305 */ /* 0x000e62000020f000 */
[----:B------:R-:W-:Y:S01]  /*3f10*/  ULDC.64 UR4, c[0x0][0x620] ;  /* 0x0001880000047ab9 */ /* 0x000fe20000000a00 */
[----:B------:R-:W-:Y:S01]  /*3f20*/  IMAD.X R2, RZ, RZ, ~R2, P1 ;  /* 0x000000ffff027224 */ /* 0x000fe200008e0e02 */
[----:B------:R-:W-:Y:S01]  /*3f30*/  ISETP.NE.AND P4, PT, R23, 0x1, PT ;  /* 0x000000011700780c */ /* 0x000fe20003f85270 */
[----:B------:R-:W-:Y:S01]  /*3f40*/  FMUL R4, R3, UR6 ;  /* 0x0000000603047c20 */ /* 0x000fe20008400000 */
[----:B------:R-:W2:Y:S01]  /*3f50*/  LDC R20, c[0x0][0x148] ;  /* 0x00005200ff147b82 */ /* 0x000ea20000000800 */
[----:B------:R-:W-:Y:S01]  /*3f60*/  IMAD R2, R2, UR4, RZ ;  /* 0x0000000402027c24 */ /* 0x000fe2000f8e02ff */
[----:B------:R-:W-:Y:S01]  /*3f70*/  ULDC.64 UR6, c[0x0][0x640] ;  /* 0x0001900000067ab9 */ /* 0x000fe20000000a00 */
[----:B------:R-:W-:Y:S01]  /*3f80*/  IMAD.MOV.U32 R3, RZ, RZ, R19 ;  /* 0x000000ffff037224 */ /* 0x000fe200078e0013 */
[----:B------:R-:W-:Y:S01]  /*3f90*/  ISETP.NE.U32.AND P1, PT, RZ, UR6, PT ;  /* 0x00000006ff007c0c */ /* 0x000fe2000bf25070 */
[----:B------:R-:W3:Y:S01]  /*3fa0*/  F2I.U32.TRUNC.NTZ R4, R4 ;  /* 0x0000000400047305 */ /* 0x000ee2000020f000 */
[----:B------:R-:W-:-:S02]  /*3fb0*/  IMAD R5, R15, UR5, R2 ;  /* 0x000000050f057c24 */ /* 0x000fc4000f8e0202 */
[----:B------:R-:W-:Y:S01]  /*3fc0*/  IMAD.MOV.U32 R2, RZ, RZ, R22 ;  /* 0x000000ffff027224 */ /* 0x000fe200078e0016 */
[----:B------:R-:W-:Y:S01]  /*3fd0*/  ISETP.NE.AND.EX P1, PT, RZ, UR7, PT, P1 ;  /* 0x00000007ff007c0c */ /* 0x000fe2000bf25310 */
[----:B-1----:R-:W-:Y:S02]  /*3fe0*/  IMAD.MOV R14, RZ, RZ, -R14 ;  /* 0x000000ffff0e7224 */ /* 0x002fe400078e0a0e */
[----:B------:R-:W-:Y:S01]  /*3ff0*/  IMAD.WIDE.U32 R2, R15, UR4, R2 ;  /* 0x000000040f027c25 */ /* 0x000fe2000f8e0002 */
[----:B------:R-:W-:-:S03]  /*4000*/  ULDC UR4, c[0x0][0x618] ;  /* 0x0001860000047ab9 */ /* 0x000fc60000000800 */
[----:B------:R-:W-:Y:S02]  /*4010*/  IMAD.IADD R3, R3, 0x1, R5 ;  /* 0x0000000103037824 */ /* 0x000fe400078e0205 */
[----:B0-----:R-:W-:-:S03]  /*4020*/  IMAD R12, R21, R14, R12 ;  /* 0x0000000e150c7224 */ /* 0x001fc600078e020c */
[--C-:B------:R-:W-:Y:S01]  /*4030*/  SHF.R.U64 R14, R2, UR4, R3.reuse ;  /* 0x00000004020e7c19 */ /* 0x100fe20008001203 */
[----:B---3--:R-:W-:Y:S01]  /*4040*/  IMAD.MOV R2, RZ, RZ, -R4 ;  /* 0x000000ffff027224 */ /* 0x008fe200078e0a04 */
[----:B------:R-:W-:Y:S01]  /*4050*/  SHF.R.U32.HI R3, RZ, UR4, R3 ;  /* 0x00000004ff037c19 */ /* 0x000fe20008011603 */
[----:B------:R-:W-:Y:S02]  /*4060*/  ULDC UR4, c[0x0][0x608] ;  /* 0x0001820000047ab9 */ /* 0x000fe40000000800 */
[----:B--2---:R-:W-:Y:S01]  /*4070*/  @P4 IMAD R12, R20, R2, R13 ;  /* 0x00000002140c4224 */ /* 0x004fe200078e020d */
[--C-:B------:R-:W-:Y:S02]  /*4080*/  SHF.R.U64 R20, R14, UR4, R3.reuse ;  /* 0x000000040e147c19 */ /* 0x100fe40008001203 */
[----:B------:R-:W-:Y:S01]  /*4090*/  SHF.R.U32.HI R3, RZ, UR4, R3 ;  /* 0x00000004ff037c19 */ /* 0x000fe20008011603 */
[----:B------:R-:W-:-:S03]  /*40a0*/  ULDC UR4, c[0x0][0x658] ;  /* 0x0001960000047ab9 */ /* 0x000fc60000000800 */
[--C-:B------:R-:W-:Y:S02]  /*40b0*/  SHF.R.U64 R13, R20, UR4, R3.reuse ;  /* 0x00000004140d7c19 */ /* 0x100fe40008001203 */
[----:B------:R-:W-:-:S03]  /*40c0*/  SHF.R.U32.HI R15, RZ, UR4, R3 ;  /* 0x00000004ff0f7c19 */ /* 0x000fc60008011603 */
[----:B------:R-:W-:Y:S02]  /*40d0*/  IMAD.MOV.U32 R4, RZ, RZ, R13 ;  /* 0x000000ffff047224 */ /* 0x000fe400078e000d */
[----:B------:R-:W-:Y:S01]  /*40e0*/  IMAD.MOV.U32 R3, RZ, RZ, R15 ;  /* 0x000000ffff037224 */ /* 0x000fe200078e000f */
[----:B------:R-:W-:Y:S06]  /*40f0*/  @!P1 BRA `(.L_x_59) ;  /* 0x00000000002c9947 */ /* 0x000fec0003800000 */
        /* <DEDUP_REMOVED lines=9> */
[----:B------:R-:W-:-:S04]  /*4190*/  IMAD.WIDE.U32.X R2, R15, UR7, R2, P3 ;  /* 0x000000070f027c25 */ /* 0x000fc800098e0402 */
[----:B------:R-:W-:-:S07]  /*41a0*/  IMAD.MOV.U32 R4, RZ, RZ, R2 ;  /* 0x000000ffff047224 */ /* 0x000fce00078e0002 */
.L_x_59:
[----:B------:R-:W-:Y:S01]  /*41b0*/  ULDC UR4, c[0x0][0x648] ;  /* 0x0001920000047ab9 */ /* 0x000fe20000000800 */
[----:B------:R-:W-:Y:S01]  /*41c0*/  LOP3.LUT R2, R20, UR16, RZ, 0xc0, !PT ;  /* 0x0000001014027c12 */ /* 0x000fe2000f8ec0ff */
[----:B------:R-:W-:Y:S01]  /*41d0*/  ULDC UR5, c[0x0][0x610] ;  /* 0x0001840000057ab9 */ /* 0x000fe20000000800 */
[----:B------:R-:W-:Y:S01]  /*41e0*/  SHF.R.U64 R3, R4, UR4, R3 ;  /* 0x0000000404037c19 */ /* 0x000fe20008001203 */
[----:B------:R-:W-:Y:S01]  /*41f0*/  ULDC UR4, c[0x0][0x638] ;  /* 0x00018e0000047ab9 */ /* 0x000fe20000000800 */
[----:B------:R-:W-:-:S03]  /*4200*/  LOP3.LUT R14, R14, UR15, RZ, 0xc0, !PT ;  /* 0x0000000f0e0e7c12 */ /* 0x000fc6000f8ec0ff */
[----:B------:R-:W-:Y:S02]  /*4210*/  IMAD.MOV R4, RZ, RZ, -R3 ;  /* 0x000000ffff047224 */ /* 0x000fe400078e0a03 */
[----:B------:R-:W-:Y:S02]  /*4220*/  IMAD R3, R3, UR17, R2 ;  /* 0x0000001103037c24 */ /* 0x000fe4000f8e0202 */
[----:B------:R-:W-:Y:S01]  /*4230*/  IMAD R13, R4, UR4, R13 ;  /* 0x00000004040d7c24 */ /* 0x000fe2000f8e020d */
[----:B------:R-:W-:Y:S01]  /*4240*/  ULDC UR4, c[0x0][0x600] ;  /* 0x0001800000047ab9 */ /* 0x000fe20000000800 */
[----:B------:R-:W-:Y:S02]  /*4250*/  IMAD R12, R3, UR5, R12 ;  /* 0x00000005030c7c24 */ /* 0x000fe4000f8e020c */
[----:B------:R-:W-:Y:S02]  /*4260*/  IMAD R13, R13, UR4, R14 ;  /* 0x000000040d0d7c24 */ /* 0x000fe4000f8e020e */
[----:B------:R-:W-:-:S03]  /*4270*/  IMAD.MOV.U32 R2, RZ, RZ, 0x1 ;  /* 0x00000001ff027424 */ /* 0x000fc600078e00ff */
[----:B------:R-:W-:Y:S02]  /*4280*/  SEL R25, R13, R12, !P4 ;  /* 0x0000000c0d197207 */ /* 0x000fe40006000000 */
[----:B------:R-:W-:-:S07]  /*4290*/  SEL R24, R12, R13, !P4 ;  /* 0x0000000d0c187207 */ /* 0x000fce0006000000 */
.L_x_57:
[----:B------:R-:W-:Y:S05]  /*42a0*/  BSYNC B1 ;  /* 0x0000000000017941 */ /* 0x000fea0003800000 */
.L_x_56:
[----:B------:R-:W-:-:S13]  /*42b0*/  LOP3.LUT P1, RZ, R2, 0xff, RZ, 0xc0, !PT ;  /* 0x000000ff02ff7812 */ /* 0x000fda000782c0ff */
[----:B------:R-:W-:Y:S05]  /*42c0*/  @P1 BRA `(.L_x_60) ;  /* 0xfffffff400301947 */ /* 0x000fea000383ffff */
[----:B------:R-:W-:Y:S05]  /*42d0*/  BSYNC B0 ;  /* 0x0000000000007941 */ /* 0x000fea0003800000 */
.L_x_48:
[----:B------:R-:W-:-:S03]  /*42e0*/  UMOV UR4, 0xffffffff ;  /* 0xffffffff00047882 */ /* 0x000fc60000000000 */
[----:B------:R-:W-:Y:S05]  /*42f0*/  BRA.DIV UR4, `(.L_x_61) ;  /* 0x0000001e04c07947 */ /* 0x000fea000b800000 */
[----:B------:R-:W-:-:S13]  /*4300*/  ELECT P6, URZ, PT ;  /* 0x00000000003f782f */ /* 0x000fda00038c0000 */
.L_x_123:
[----:B------:R-:W-:Y:S04]  /*4310*/  BSSY B0, `(.L_x_62) ;  /* 0x00001c9000007945 */ /* 0x000fe80003800000 */
[----:B------:R-:W-:Y:S05]  /*4320*/  @!P6 BRA `(.L_x_63) ;  /* 0x0000001c001ce947 */ /* 0x000fea0003800000 */
[----:B------:R-:W-:-:S04]  /*4330*/  LOP3.LUT R18, R18, 0x2, RZ, 0xfc, !PT ;  /* 0x0000000212127812 */ /* 0x000fc800078efcff */
[----:B------:R-:W-:-:S13]  /*4340*/  ISETP.NE.AND P0, PT, R18, 0x3, PT ;  /* 0x000000031200780c */ /* 0x000fda0003f05270 */
[----:B------:R-:W-:Y:S05]  /*4350*/  @!P0 BRA `(.L_x_64) ;  /* 0x0000000000048947 */ /* 0x000fea0003800000 */
[----:B------:R-:W-:Y:S01]  /*4360*/  BPT.TRAP 0x1 ;  /* 0x000000040000795c */ /* 0x000fe20000300000 */
.L_x_64:
[----:B------:R-:W0:Y:S01]  /*4370*/  S2R R3, SR_CgaCtaId ;  /* 0x0000000000037919 */ /* 0x000e220000008800 */
[----:B------:R-:W-:Y:S02]  /*4380*/  MOV R0, 0x400 ;  /* 0x0000040000007802 */ /* 0x000fe40000000f00 */
[----:B------:R-:W-:Y:S02]  /*4390*/  SHF.L.U32 R2, R6, 0x1f, RZ ;  /* 0x0000001f06027819 */ /* 0x000fe400000006ff */
[----:B0-----:R-:W-:-:S05]  /*43a0*/  LEA R0, R3, R0, 0x18 ;  /* 0x0000000003007211 */ /* 0x001fca00078ec0ff */
[----:B------:R-:W-:-:S04]  /*43b0*/  VIADD R0, R0, 0x190 ;  /* 0x0000019000007836 */ /* 0x000fc80000000000 */
[C---:B------:R-:W-:Y:S02]  /*43c0*/  IMAD R5, R7.reuse, 0x8, R0 ;  /* 0x0000000807057824 */ /* 0x040fe400078e0200 */
[----:B------:R-:W-:Y:S02]  /*43d0*/  VIADD R7, R7, 0x1 ;  /* 0x0000000107077836 */ /* 0x000fe40000000000 */
[----:B------:R-:W0:Y:S03]  /*43e0*/  SYNCS.PHASECHK.TRANS64.TRYWAIT P0, [R5+URZ], R2 ;  /* 0x00000002050075a7 */ /* 0x000e26000800017f */
[----:B------:R-:W-:-:S04]  /*43f0*/  ISETP.NE.AND P1, PT, R7, 0x32, PT ;  /* 0x000000320700780c */ /* 0x000fc80003f25270 */
[----:B------:R-:W-:Y:S02]  /*4400*/  SEL R3, RZ, 0x1, P1 ;  /* 0x00000001ff037807 */ /* 0x000fe40000800000 */
[----:B------:R-:W-:Y:S02]  /*4410*/  SEL R7, R7, RZ, P1 ;  /* 0x000000ff07077207 */ /* 0x000fe40000800000 */
[----:B------:R-:W-:-:S03]  /*4420*/  LOP3.LUT R6, R6, R3, RZ, 0x3c, !PT ;  /* 0x0000000306067212 */ /* 0x000fc600078e3cff */
[----:B------:R-:W-:Y:S01]  /*4430*/  IMAD R9, R7, 0x8, R0 ;  /* 0x0000000807097824 */ /* 0x000fe200078e0200 */
[----:B------:R-:W-:Y:S01]  /*4440*/  SHF.L.U32 R4, R6, 0x1f, RZ ;  /* 0x0000001f06047819 */ /* 0x000fe200000006ff */
[----:B0-----:R-:W-:Y:S06]  /*4450*/  @!P0 BRA `(.L_x_65) ;  /* 0x0000001c00888947 */ /* 0x001fec0003800000 */
.L_x_124:
[----:B------:R-:W1:Y:S01]  /*4460*/  SYNCS.PHASECHK.TRANS64.TRYWAIT P0, [R9+URZ], R4 ;  /* 0x00000004090075a7 */ /* 0x000e62000800017f */
[----:B0-----:R-:W-:-:S05]  /*4470*/  VIADD R2, R7, 0x1 ;  /* 0x0000000107027836 */ /* 0x001fca0000000000 */
[----:B------:R-:W-:-:S04]  /*4480*/  ISETP.NE.AND P1, PT, R2, 0x32, PT ;  /* 0x000000320200780c */ /* 0x000fc80003f25270 */
[----:B------:R-:W-:Y:S02]  /*4490*/  SEL R3, RZ, 0x1, P1 ;  /* 0x00000001ff037807 */ /* 0x000fe40000800000 */
[----:B------:R-:W-:Y:S02]  /*44a0*/  SEL R7, R2, RZ, P1 ;  /* 0x000000ff02077207 */ /* 0x000fe40000800000 */
[----:B------:R-:W-:-:S03]  /*44b0*/  LOP3.LUT R6, R6, R3, RZ, 0x3c, !PT ;  /* 0x0000000306067212 */ /* 0x000fc600078e3cff */
[----:B------:R-:W-:Y:S01]  /*44c0*/  IMAD R8, R7, 0x8, R0 ;  /* 0x0000000807087824 */ /* 0x000fe200078e0200 */
[----:B------:R-:W-:Y:S01]  /*44d0*/  SHF.L.U32 R5, R6, 0x1f, RZ ;  /* 0x0000001f06057819 */ /* 0x000fe200000006ff */
[----:B-1----:R-:W-:Y:S06]  /*44e0*/  @!P0 BRA `(.L_x_66) ;  /* 0x0000001c00788947 */ /* 0x002fec0003800000 */
.L_x_125:
[----:B------:R-:W1:Y:S01]  /*44f0*/  SYNCS.PHASECHK.TRANS64.TRYWAIT P0, [R8+URZ], R5 ;  /* 0x00000005080075a7 */ /* 0x000e62000800017f */
[----:B------:R-:W-:-:S05]  /*4500*/  VIADD R2, R7, 0x1 ;  /* 0x0000000107027836 */ /* 0x000fca0000000000 */
[----:B------:R-:W-:-:S04]  /*4510*/  ISETP.NE.AND P1, PT, R2, 0x32, PT ;  /* 0x000000320200780c */ /* 0x000fc80003f25270 */
[----:B------:R-:W-:Y:S02]  /*4520*/  SEL R3, RZ, 0x1, P1 ;  /* 0x00000001ff037807 */ /* 0x000fe40000800000 */
[----:B------:R-:W-:Y:S02]  /*4530*/  SEL R7, R2, RZ, P1 ;  /* 0x000000ff02077207 */ /* 0x000fe40000800000 */
[----:B------:R-:W-:-:S03]  /*4540*/  LOP3.LUT R6, R6, R3, RZ, 0x3c, !PT ;  /* 0x0000000306067212 */ /* 0x000fc600078e3cff */
[----:B0-----:R-:W-:Y:S01]  /*4550*/  IMAD R9, R7, 0x8, R0 ;  /* 0x0000000807097824 */ /* 0x001fe200078e0200 */
[----:B------:R-:W-:Y:S01]  /*4560*/  SHF.L.U32 R4, R6, 0x1f, RZ ;  /* 0x0000001f06047819 */ /* 0x000fe200000006ff */
[----:B-1----:R-:W-:Y:S06]  /*4570*/  @!P0 BRA `(.L_x_67) ;  /* 0x0000001c00688947 */ /* 0x002fec0003800000 */
.L_x_126:
        /* <DEDUP_REMOVED lines=9> */
.L_x_127:
        /* <DEDUP_REMOVED lines=9> */
.L_x_128:
        /* <DEDUP_REMOVED lines=9> */
.L_x_129:
        /* <DEDUP_REMOVED lines=9> */
.L_x_130:
        /* <DEDUP_REMOVED lines=9> */
.L_x_131:
        /* <DEDUP_REMOVED lines=9> */
.L_x_132:
        /* <DEDUP_REMOVED lines=9> */
.L_x_133:
        /* <DEDUP_REMOVED lines=9> */
.L_x_134:
        /* <DEDUP_REMOVED lines=9> */
.L_x_135:
        /* <DEDUP_REMOVED lines=9> */
.L_x_136:
        /* <DEDUP_REMOVED lines=9> */
.L_x_137:
        /* <DEDUP_REMOVED lines=9> */
.L_x_138:
        /* <DEDUP_REMOVED lines=9> */
.L_x_139:
        /* <DEDUP_REMOVED lines=9> */
.L_x_140:
        /* <DEDUP_REMOVED lines=9> */
.L_x_141:
        /* <DEDUP_REMOVED lines=9> */
.L_x_142:
        /* <DEDUP_REMOVED lines=9> */
.L_x_143:
        /* <DEDUP_REMOVED lines=9> */
.L_x_144:
        /* <DEDUP_REMOVED lines=9> */
.L_x_145:
        /* <DEDUP_REMOVED lines=9> */
.L_x_146:
        /* <DEDUP_REMOVED lines=9> */
.L_x_147:
        /* <DEDUP_REMOVED lines=9> */
.L_x_148:
        /* <DEDUP_REMOVED lines=9> */
.L_x_149:
        /* <DEDUP_REMOVED lines=9> */
.L_x_150:
        /* <DEDUP_REMOVED lines=9> */
.L_x_151:
        /* <DEDUP_REMOVED lines=9> */
.L_x_152:
        /* <DEDUP_REMOVED lines=9> */
.L_x_153:
        /* <DEDUP_REMOVED lines=9> */
.L_x_154:
        /* <DEDUP_REMOVED lines=9> */
.L_x_155:
        /* <DEDUP_REMOVED lines=9> */
.L_x_156:
        /* <DEDUP_REMOVED lines=9> */
.L_x_157:
        /* <DEDUP_REMOVED lines=9> */
.L_x_158:
        /* <DEDUP_REMOVED lines=9> */
.L_x_159:
        /* <DEDUP_REMOVED lines=9> */
.L_x_160:
        /* <DEDUP_REMOVED lines=9> */
.L_x_161:
        /* <DEDUP_REMOVED lines=9> */
.L_x_162:
        /* <DEDUP_REMOVED lines=9> */
.L_x_163:
        /* <DEDUP_REMOVED lines=9> */
.L_x_164:
        /* <DEDUP_REMOVED lines=9> */
.L_x_165:
        /* <DEDUP_REMOVED lines=9> */
.L_x_166:
        /* <DEDUP_REMOVED lines=9> */
.L_x_167:
        /* <DEDUP_REMOVED lines=9> */
.L_x_168:
        /* <DEDUP_REMOVED lines=9> */
.L_x_169:
        /* <DEDUP_REMOVED lines=9> */
.L_x_170:
[----:B------:R-:W1:Y:S01]  /*5e40*/  SYNCS.PHASECHK.TRANS64.TRYWAIT P0, [R9+URZ], R4 ;  /* 0x00000004090075a7 */ /* 0x000e62000800017f */
[----:B------:R-:W-:-:S05]  /*5e50*/  VIADD R2, R7, 0x1 ;  /* 0x0000000107027836 */ /* 0x000fca0000000000 */
[----:B------:R-:W-:-:S04]  /*5e60*/  ISETP.NE.AND P1, PT, R2, 0x32, PT ;  /* 0x000000320200780c */ /* 0x000fc80003f25270 */
[----:B------:R-:W-:Y:S02]  /*5e70*/  SEL R3, RZ, 0x1, P1 ;  /* 0x00000001ff037807 */ /* 0x000fe40000800000 */
[----:B------:R-:W-:Y:S02]  /*5e80*/  SEL R7, R2, RZ, P1 ;  /* 0x000000ff02077207 */ /* 0x000fe40000800000 */
[----:B------:R-:W-:-:S03]  /*5e90*/  LOP3.LUT R11, R6, R3, RZ, 0x3c, !PT ;  /* 0x00000003060b7212 */ /* 0x000fc600078e3cff */
[----:B------:R-:W-:Y:S01]  /*5ea0*/  IMAD R6, R7, 0x8, R0 ;  /* 0x0000000807067824 */ /* 0x000fe200078e0200 */
[----:B0-----:R-:W-:Y:S01]  /*5eb0*/  SHF.L.U32 R5, R11, 0x1f, RZ ;  /* 0x0000001f0b057819 */ /* 0x001fe200000006ff */
[----:B-1----:R-:W-:Y:S06]  /*5ec0*/  @!P0 BRA `(.L_x_112) ;  /* 0x0000001000988947 */ /* 0x002fec0003800000 */
.L_x_171:
[----:B------:R-:W1:Y:S01]  /*5ed0*/  SYNCS.PHASECHK.TRANS64.TRYWAIT P0, [R6+URZ], R5 ;  /* 0x00000005060075a7 */ /* 0x000e62000800017f */
[----:B------:R-:W-:-:S05]  /*5ee0*/  VIADD R2, R7, 0x1 ;  /* 0x0000000107027836 */ /* 0x000fca0000000000 */
[----:B------:R-:W-:-:S04]  /*5ef0*/  ISETP.NE.AND P1, PT, R2, 0x32, PT ;  /* 0x000000320200780c */ /* 0x000fc80003f25270 */
[----:B0-----:R-:W-:Y:S02]  /*5f00*/  SEL R4, RZ, 0x1, P1 ;  /* 0x00000001ff047807 */ /* 0x001fe40000800000 */
[----:B------:R-:W-:Y:S02]  /*5f10*/  SEL R3, R2, RZ, P1 ;  /* 0x000000ff02037207 */ /* 0x000fe40000800000 */
[----:B------:R-:W-:Y:S01]  /*5f20*/  LOP3.LUT R4, R11, R4, RZ, 0x3c, !PT ;  /* 0x000000040b047212 */ /* 0x000fe200078e3cff */
[----:B-1----:R-:W-:Y:S06]  /*5f30*/  @!P0 BRA `(.L_x_113) ;  /* 0x0000001000908947 */ /* 0x002fec0003800000 */
.L_x_172:
[----:B------:R-:W-:Y:S01]  /*5f40*/  IMAD R3, R3, 0x8, R0 ;  /* 0x0000000803037824 */ /* 0x000fe200078e0200 */
[----:B------:R-:W-:-:S07]  /*5f50*/  SHF.L.U32 R0, R4, 0x1f, RZ ;  /* 0x0000001f04007819 */ /* 0x000fce00000006ff */
.L_x_114:
[----:B-1----:R1:W2:Y:S02]  /*5f60*/  SYNCS.PHASECHK.TRANS64.TRYWAIT P0, [R3+URZ], R0 ;  /* 0x00000000030075a7 */ /* 0x0022a4000800017f */
[----:B--2---:R-:W-:Y:S05]  /*5f70*/  @!P0 NANOSLEEP.SYNCS 0x989680 ;  /* 0x009896800000895d */ /* 0x004fea0003900000 */
[----:B------:R-:W2:Y:S02]  /*5f80*/  @!P0 SYNCS.PHASECHK.TRANS64 P0, [R3+URZ], R0 ;  /* 0x00000000030085a7 */ /* 0x000ea4000800007f */
[----:B--2---:R-:W-:Y:S05]  /*5f90*/  @!P0 BRA `(.L_x_114) ;  /* 0xfffffffc00f08947 */ /* 0x004fea000383ffff */
.L_x_63:
[----:B------:R-:W-:Y:S05]  /*5fa0*/  BSYNC B0 ;  /* 0x0000000000007941 */ /* 0x000fea0003800000 */
.L_x_62:
[----:B------:R-:W-:Y:S05]  /*5fb0*/  EXIT ;  /* 0x000000000000794d */ /* 0x000fea0003800000 */
.L_x_20:
[----:B0-----:R-:W-:-:S04]  /*5fc0*/  IMAD.U32 R3, RZ, RZ, UR43 ;  /* 0x0000002bff037e24 */ /* 0x001fc8000f8e00ff */
[----:B------:R0:W1:Y:S03]  /*5fd0*/  SYNCS.PHASECHK.TRANS64.TRYWAIT P0, [R3+URZ+-0x8], R0 ;  /* 0xfffff800030075a7 */ /* 0x000066000800017f */
[----:B-1----:R-:W-:Y:S05]  /*5fe0*/  @!P0 NANOSLEEP.SYNCS 0x989680 ;  /* 0x009896800000895d */ /* 0x002fea0003900000 */
[----:B------:R-:W1:Y:S02]  /*5ff0*/  @!P0 SYNCS.PHASECHK.TRANS64 P0, [R3+URZ+-0x8], R0 ;  /* 0xfffff800030085a7 */ /* 0x000e64000800007f */
[----:B-1----:R-:W-:Y:S05]  /*6000*/  @!P0 BRA `(.L_x_20) ;  /* 0xfffffffc00ec8947 */ /* 0x002fea000383ffff */
[----:B------:R-:W-:Y:S05]  /*6010*/  BRA `(.L_x_115) ;  /* 0xffffffbc00807947 */ /* 0x000fea000383ffff */
.L_x_25:
[----:B-1----:R1:W2:Y:S02]  /*6020*/  SYNCS.PHASECHK.TRANS64.TRYWAIT P1, [R3+URZ], R0 ;  /* 0x00000000030075a7 */ /* 0x0022a4000802017f */
[----:B--2---:R-:W-:Y:S05]  /*6030*/  @!P1 NANOSLEEP.SYNCS 0x989680 ;  /* 0x009896800000995d */ /* 0x004fea0003900000 */
[----:B------:R-:W2:Y:S02]  /*6040*/  @!P1 SYNCS.PHASECHK.TRANS64 P1, [R3+URZ], R0 ;  /* 0x00000000030095a7 */ /* 0x000ea4000802007f */
[----:B--2---:R-:W-:Y:S05]  /*6050*/  @!P1 BRA `(.L_x_25) ;  /* 0xfffffffc00f09947 */ /* 0x004fea000383ffff */
[----:B------:R-:W-:Y:S05]  /*6060*/  BRA `(.L_x_24) ;  /* 0xffffffbc00ec7947 */ /* 0x000fea000383ffff */
.L_x_30:
[----:B-1----:R-:W-:-:S04]  /*6070*/  IMAD.U32 R4, RZ, RZ, UR4 ;  /* 0x00000004ff047e24 */ /* 0x002fc8000f8e00ff */
[----:B------:R1:W2:Y:S03]  /*6080*/  SYNCS.PHASECHK.TRANS64.TRYWAIT P1, [R4+URZ], R3 ;  /* 0x00000003040075a7 */ /* 0x0002a6000802017f */
[----:B--2---:R-:W-:Y:S05]  /*6090*/  @!P1 NANOSLEEP.SYNCS 0x989680 ;  /* 0x009896800000995d */ /* 0x004fea0003900000 */
[----:B------:R-:W2:Y:S02]  /*60a0*/  @!P1 SYNCS.PHASECHK.TRANS64 P1, [R4+URZ], R3 ;  /* 0x00000003040095a7 */ /* 0x000ea4000802007f */
[----:B--2---:R-:W-:Y:S05]  /*60b0*/  @!P1 BRA `(.L_x_30) ;  /* 0xfffffffc00ec9947 */ /* 0x004fea000383ffff */
[----:B------:R-:W-:Y:S05]  /*60c0*/  BRA `(.L_x_29) ;  /* 0xffffffc000647947 */ /* 0x000fea000383ffff */
.L_x_36:
[----:B0-----:R-:W-:-:S04]  /*60d0*/  IMAD.U32 R3, RZ, RZ, UR43 ;  /* 0x0000002bff037e24 */ /* 0x001fc8000f8e00ff */
[----:B------:R0:W1:Y:S03]  /*60e0*/  SYNCS.PHASECHK.TRANS64.TRYWAIT P0, [R3+URZ+0x8], R0 ;  /* 0x00000800030075a7 */ /* 0x000066000800017f */
[----:B-1----:R-:W-:Y:S05]  /*60f0*/  @!P0 NANOSLEEP.SYNCS 0x989680 ;  /* 0x009896800000895d */ /* 0x002fea0003900000 */
[----:B------:R-:W1:Y:S02]  /*6100*/  @!P0 SYNCS.PHASECHK.TRANS64 P0, [R3+URZ+0x8], R0 ;  /* 0x00000800030085a7 */ /* 0x000e64000800007f */
[----:B-1----:R-:W-:Y:S05]  /*6110*/  @!P0 BRA `(.L_x_36) ;  /* 0xfffffffc00ec8947 */ /* 0x002fea000383ffff */
[----:B------:R-:W-:Y:S05]  /*6120*/  BRA `(.L_x_116) ;  /* 0xffffffc400647947 */ /* 0x000fea000383ffff */
.L_x_49:
[----:B------:R-:W-:Y:S01]  /*6130*/  BSSY B1, `(.L_x_117) ;  /* 0x0000006000017945 */ /* 0x000fe20003800000 */
[----:B------:R-:W-:-:S07]  /*6140*/  IMAD.MOV.U32 R15, RZ, RZ, -0x1 ;  /* 0xffffffffff0f7424 */ /* 0x000fce00078e00ff */
[----:B------:R-:W-:Y:S05]  /*6150*/  WARPSYNC.COLLECTIVE R15, `(.L_x_118) ;  /* 0x000000000f0c7348 */ /* 0x000fea0003c00000 */
[----:B------:R-:W-:Y:S02]  /*6160*/  ELECT P6, UR62, PT ;  /* 0x00000000003e782f */ /* 0x000fe400038c0000 */
[----:B------:R-:W-:Y:S01]  /*6170*/  MOV R14, UR62 ;  /* 0x0000003e000e7c02 */ /* 0x000fe20008000f00 */
[----:B------:R-:W-:Y:S10]  /*6180*/  ENDCOLLECTIVE ;  /* 0x000000000000791b */ /* 0x000ff40003800000 */
.L_x_118:
[----:B------:R-:W-:Y:S05]  /*6190*/  BSYNC B1 ;  /* 0x0000000000017941 */ /* 0x000fea0003800000 */
.L_x_117:
[----:B------:R-:W-:Y:S05]  /*61a0*/  BRA `(.L_x_119) ;  /* 0xffffffd400847947 */ /* 0x000fea000383ffff */
.L_x_52:
[----:B0-----:R0:W1:Y:S02]  /*61b0*/  SYNCS.PHASECHK.TRANS64.TRYWAIT P1, [R12+URZ+0x190], R3 ;  /* 0x000190030c0075a7 */ /* 0x001064000802017f */
[----:B-1----:R-:W-:Y:S05]  /*61c0*/  @!P1 NANOSLEEP.SYNCS 0x989680 ;  /* 0x009896800000995d */ /* 0x002fea0003900000 */
[----:B------:R-:W1:Y:S02]  /*61d0*/  @!P1 SYNCS.PHASECHK.TRANS64 P1, [R12+URZ+0x190], R3 ;  /* 0x000190030c0095a7 */ /* 0x000e64000802007f */
[----:B-1----:R-:W-:Y:S05]  /*61e0*/  @!P1 BRA `(.L_x_52) ;  /* 0xfffffffc00f09947 */ /* 0x002fea000383ffff */
[----:B------:R-:W-:Y:S05]  /*61f0*/  BRA `(.L_x_120) ;  /* 0xffffffd400b87947 */ /* 0x000fea000383ffff */
.L_x_61:
[----:B------:R-:W-:Y:S01]  /*6200*/  BSSY B0, `(.L_x_121) ;  /* 0x0000006000007945 */ /* 0x000fe20003800000 */
[----:B------:R-:W-:-:S07]  /*6210*/  IMAD.MOV.U32 R15, RZ, RZ, -0x1 ;  /* 0xffffffffff0f7424 */ /* 0x000fce00078e00ff */
[----:B------:R-:W-:Y:S05]  /*6220*/  WARPSYNC.COLLECTIVE R15, `(.L_x_122) ;  /* 0x000000000f0c7348 */ /* 0x000fea0003c00000 */
[----:B------:R-:W-:Y:S02]  /*6230*/  ELECT P6, UR62, PT ;  /* 0x00000000003e782f */ /* 0x000fe400038c0000 */
[----:B------:R-:W-:Y:S01]  /*6240*/  MOV R14, UR62 ;  /* 0x0000003e000e7c02 */ /* 0x000fe20008000f00 */
[----:B------:R-:W-:Y:S10]  /*6250*/  ENDCOLLECTIVE ;  /* 0x000000000000791b */ /* 0x000ff40003800000 */
.L_x_122:
[----:B------:R-:W-:Y:S05]  /*6260*/  BSYNC B0 ;  /* 0x0000000000007941 */ /* 0x000fea0003800000 */
.L_x_121:
[----:B------:R-:W-:Y:S05]  /*6270*/  BRA `(.L_x_123) ;  /* 0xffffffe000247947 */ /* 0x000fea000383ffff */
.L_x_65:
[----:B0-----:R0:W1:Y:S02]  /*6280*/  SYNCS.PHASECHK.TRANS64.TRYWAIT P0, [R5+URZ], R2 ;  /* 0x00000002050075a7 */ /* 0x001064000800017f */
[----:B-1----:R-:W-:Y:S05]  /*6290*/  @!P0 NANOSLEEP.SYNCS 0x989680 ;  /* 0x009896800000895d */ /* 0x002fea0003900000 */
[----:B------:R-:W1:Y:S02]  /*62a0*/  @!P0 SYNCS.PHASECHK.TRANS64 P0, [R5+URZ], R2 ;  /* 0x00000002050085a7 */ /* 0x000e64000800007f */
[----:B-1----:R-:W-:Y:S05]  /*62b0*/  @!P0 BRA `(.L_x_65) ;  /* 0xfffffffc00f08947 */ /* 0x002fea000383ffff */
[----:B------:R-:W-:Y:S05]  /*62c0*/  BRA `(.L_x_124) ;  /* 0xffffffe000647947 */ /* 0x000fea000383ffff */
.L_x_66:
[----:B0-----:R0:W1:Y:S02]  /*62d0*/  SYNCS.PHASECHK.TRANS64.TRYWAIT P0, [R9+URZ], R4 ;  /* 0x00000004090075a7 */ /* 0x001064000800017f */
[----:B-1----:R-:W-:Y:S05]  /*62e0*/  @!P0 NANOSLEEP.SYNCS 0x989680 ;  /* 0x009896800000895d */ /* 0x002fea0003900000 */
[----:B------:R-:W1:Y:S02]  /*62f0*/  @!P0 SYNCS.PHASECHK.TRANS64 P0, [R9+URZ], R4 ;  /* 0x00000004090085a7 */ /* 0x000e64000800007f */
[----:B-1----:R-:W-:Y:S05]  /*6300*/  @!P0 BRA `(.L_x_66) ;  /* 0xfffffffc00f08947 */ /* 0x002fea000383ffff */
[----:B------:R-:W-:Y:S05]  /*6310*/  BRA `(.L_x_125) ;  /* 0xffffffe000747947 */ /* 0x000fea000383ffff */
.L_x_67:
[----:B0-----:R0:W1:Y:S02]  /*6320*/  SYNCS.PHASECHK.TRANS64.TRYWAIT P0, [R8+URZ], R5 ;  /* 0x00000005080075a7 */ /* 0x001064000800017f */
[----:B-1----:R-:W-:Y:S05]  /*6330*/  @!P0 NANOSLEEP.SYNCS 0x989680 ;  /* 0x009896800000895d */ /* 0x002fea0003900000 */
[----:B------:R-:W1:Y:S02]  /*6340*/  @!P0 SYNCS.PHASECHK.TRANS64 P0, [R8+URZ], R5 ;  /* 0x00000005080085a7 */ /* 0x000e64000800007f */
[----:B-1----:R-:W-:Y:S05]  /*6350*/  @!P0 BRA `(.L_x_67) ;  /* 0xfffffffc00f08947 */ /* 0x002fea000383ffff */
[----:B------:R-:W-:Y:S05]  /*6360*/  BRA `(.L_x_126) ;  /* 0xffffffe000847947 */ /* 0x000fea000383ffff */
.L_x_68:
[----:B0-----:R0:W1:Y:S02]  /*6370*/  SYNCS.PHASECHK.TRANS64.TRYWAIT P0, [R9+URZ], R4 ;  /* 0x00000004090075a7 */ /* 0x001064000800017f */
[----:B-1----:R-:W-:Y:S05]  /*6380*/  @!P0 NANOSLEEP.SYNCS 0x989680 ;  /* 0x009896800000895d */ /* 0x002fea0003900000 */
[----:B------:R-:W1:Y:S02]  /*6390*/  @!P0 SYNCS.PHASECHK.TRANS64 P0, [R9+URZ], R4 ;  /* 0x00000004090085a7 */ /* 0x000e64000800007f */
[----:B-1----:R-:W-:Y:S05]  /*63a0*/  @!P0 BRA `(.L_x_68) ;  /* 0xfffffffc00f08947 */ /* 0x002fea000383ffff */
[----:B------:R-:W-:Y:S05]  /*63b0*/  BRA `(.L_x_127) ;  /* 0xffffffe000947947 */ /* 0x000fea000383ffff */
.L_x_69:
[----:B0-----:R0:W1:Y:S02]  /*63c0*/  SYNCS.PHASECHK.TRANS64.TRYWAIT P0, [R8+URZ], R5 ;  /* 0x00000005080075a7 */ /* 0x001064000800017f */
[----:B-1----:R-:W-:Y:S05]  /*63d0*/  @!P0 NANOSLEEP.SYNCS 0x989680 ;  /* 0x009896800000895d */ /* 0x002fea0003900000 */
[----:B------:R-:W1:Y:S02]  /*63e0*/  @!P0 SYNCS.PHASECHK.TRANS64 P0, [R8+URZ], R5 ;  /* 0x00000005080085a7 */ /* 0x000e64000800007f */
[----:B-1----:R-:W-:Y:S05]  /*63f0*/  @!P0 BRA `(.L_x_69) ;  /* 0xfffffffc00f08947 */ /* 0x002fea000383ffff */
[----:B------:R-:W-:Y:S05]  /*6400*/  BRA `(.L_x_128) ;  /* 0xffffffe000a47947 */ /* 0x000fea000383ffff */
.L_x_70:
[----:B0-----:R0:W1:Y:S02]  /*6410*/  SYNCS.PHASECHK.TRANS64.TRYWAIT P0, [R9+URZ], R4 ;  /* 0x00000004090075a7 */ /* 0x001064000800017f */
[----:B-1----:R-:W-:Y:S05]  /*6420*/  @!P0 NANOSLEEP.SYNCS 0x989680 ;  /* 0x009896800000895d */ /* 0x002fea0003900000 */
[----:B------:R-:W1:Y:S02]  /*6430*/  @!P0 SYNCS.PHASECHK.TRANS64 P0, [R9+URZ], R4 ;  /* 0x00000004090085a7 */ /* 0x000e64000800007f */
[----:B-1----:R-:W-:Y:S05]  /*6440*/  @!P0 BRA `(.L_x_70) ;  /* 0xfffffffc00f08947 */ /* 0x002fea000383ffff */
[----:B------:R-:W-:Y:S05]  /*6450*/  BRA `(.L_x_129) ;  /* 0xffffffe000b47947 */ /* 0x000fea000383ffff */
.L_x_71:
[----:B0-----:R0:W1:Y:S02]  /*6460*/  SYNCS.PHASECHK.TRANS64.TRYWAIT P0, [R8+URZ], R5 ;  /* 0x00000005080075a7 */ /* 0x001064000800017f */
[----:B-1----:R-:W-:Y:S05]  /*6470*/  @!P0 NANOSLEEP.SYNCS 0x989680 ;  /* 0x009896800000895d */ /* 0x002fea0003900000 */
[----:B------:R-:W1:Y:S02]  /*6480*/  @!P0 SYNCS.PHASECHK.TRANS64 P0, [R8+URZ], R5 ;  /* 0x00000005080085a7 */ /* 0x000e64000800007f */
[----:B-1----:R-:W-:Y:S05]  /*6490*/  @!P0 BRA `(.L_x_71) ;  /* 0xfffffffc00f08947 */ /* 0x002fea000383ffff */
[----:B------:R-:W-:Y:S05]  /*64a0*/  BRA `(.L_x_130) ;  /* 0xffffffe000c47947 */ /* 0x000fea000383ffff */
.L_x_72:
[----:B0-----:R0:W1:Y:S02]  /*64b0*/  SYNCS.PHASECHK.TRANS64.TRYWAIT P0, [R9+URZ], R4 ;  /* 0x00000004090075a7 */ /* 0x001064000800017f */
[----:B-1----:R-:W-:Y:S05]  /*64c0*/  @!P0 NANOSLEEP.SYNCS 0x989680 ;  /* 0x009896800000895d */ /* 0x002fea0003900000 */
[----:B------:R-:W1:Y:S02]  /*64d0*/  @!P0 SYNCS.PHASECHK.TRANS64 P0, [R9+URZ], R4 ;  /* 0x00000004090085a7 */ /* 0x000e64000800007f */
[----:B-1----:R-:W-:Y:S05]  /*64e0*/  @!P0 BRA `(.L_x_72) ;  /* 0xfffffffc00f08947 */ /* 0x002fea000383ffff */
[----:B------:R-:W-:Y:S05]  /*64f0*/  BRA `(.L_x_131) ;  /* 0xffffffe000d47947 */ /* 0x000fea000383ffff */
.L_x_73:
[----:B0-----:R0:W1:Y:S02]  /*6500*/  SYNCS.PHASECHK.TRANS64.TRYWAIT P0, [R8+URZ], R5 ;  /* 0x00000005080075a7 */ /* 0x001064000800017f */
[----:B-1----:R-:W-:Y:S05]  /*6510*/  @!P0 NANOSLEEP.SYNCS 0x989680 ;  /* 0x009896800000895d */ /* 0x002fea0003900000 */
[----:B------:R-:W1:Y:S02]  /*6520*/  @!P0 SYNCS.PHASECHK.TRANS64 P0, [R8+URZ], R5 ;  /* 0x00000005080085a7 */ /* 0x000e64000800007f */
[----:B-1----:R-:W-:Y:S05]  /*6530*/  @!P0 BRA `(.L_x_73) ;  /* 0xfffffffc00f08947 */ /* 0x002fea000383ffff */
[----:B------:R-:W-:Y:S05]  /*6540*/  BRA `(.L_x_132) ;  /* 0xffffffe000e47947 */ /* 0x000fea000383ffff */
.L_x_74:
[----:B0-----:R0:W1:Y:S02]  /*6550*/  SYNCS.PHASECHK.TRANS64.TRYWAIT P0, [R9+URZ], R4 ;  /* 0x00000004090075a7 */ /* 0x001064000800017f */
[----:B-1----:R-:W-:Y:S05]  /*6560*/  @!P0 NANOSLEEP.SYNCS 0x989680 ;  /* 0x009896800000895d */ /* 0x002fea0003900000 */
[----:B------:R-:W1:Y:S02]  /*6570*/  @!P0 SYNCS.PHASECHK.TRANS64 P0, [R9+URZ], R4 ;  /* 0x00000004090085a7 */ /* 0x000e64000800007f */
[----:B-1----:R-:W-:Y:S05]  /*6580*/  @!P0 BRA `(.L_x_74) ;  /* 0xfffffffc00f08947 */ /* 0x002fea000383ffff */
[----:B------:R-:W-:Y:S05]  /*6590*/  BRA `(.L_x_133) ;  /* 0xffffffe000f47947 */ /* 0x000fea000383ffff */
.L_x_75:
[----:B0-----:R0:W1:Y:S02]  /*65a0*/  SYNCS.PHASECHK.TRANS64.TRYWAIT P0, [R8+URZ], R5 ;  /* 0x00000005080075a7 */ /* 0x001064000800017f */
[----:B-1----:R-:W-:Y:S05]  /*65b0*/  @!P0 NANOSLEEP.SYNCS 0x989680 ;  /* 0x009896800000895d */ /* 0x002fea0003900000 */
[----:B------:R-:W1:Y:S02]  /*65c0*/  @!P0 SYNCS.PHASECHK.TRANS64 P0, [R8+URZ], R5 ;  /* 0x00000005080085a7 */ /* 0x000e64000800007f */
[----:B-1----:R-:W-:Y:S05]  /*65d0*/  @!P0 BRA `(.L_x_75) ;  /* 0xfffffffc00f08947 */ /* 0x002fea000383ffff */
[----:B------:R-:W-:Y:S05]  /*65e0*/  BRA `(.L_x_134) ;  /* 0xffffffe400047947 */ /* 0x000fea000383ffff */
.L_x_76:
[----:B0-----:R0:W1:Y:S02]  /*65f0*/  SYNCS.PHASECHK.TRANS64.TRYWAIT P0, [R9+URZ], R4 ;  /* 0x00000004090075a7 */ /* 0x001064000800017f */
[----:B-1----:R-:W-:Y:S05]  /*6600*/  @!P0 NANOSLEEP.SYNCS 0x989680 ;  /* 0x009896800000895d */ /* 0x002fea0003900000 */
[----:B------:R-:W1:Y:S02]  /*6610*/  @!P0 SYNCS.PHASECHK.TRANS64 P0, [R9+URZ], R4 ;  /* 0x00000004090085a7 */ /* 0x000e64000800007f */
[----:B-1----:R-:W-:Y:S05]  /*6620*/  @!P0 BRA `(.L_x_76) ;  /* 0xfffffffc00f08947 */ /* 0x002fea000383ffff */
[----:B------:R-:W-:Y:S05]  /*6630*/  BRA `(.L_x_135) ;  /* 0xffffffe400147947 */ /* 0x000fea000383ffff */
.L_x_77:
[----:B0-----:R0:W1:Y:S02]  /*6640*/  SYNCS.PHASECHK.TRANS64.TRYWAIT P0, [R8+URZ], R5 ;  /* 0x00000005080075a7 */ /* 0x001064000800017f */
[----:B-1----:R-:W-:Y:S05]  /*6650*/  @!P0 NANOSLEEP.SYNCS 0x989680 ;  /* 0x009896800000895d */ /* 0x002fea0003900000 */
[----:B------:R-:W1:Y:S02]  /*6660*/  @!P0 SYNCS.PHASECHK.TRANS64 P0, [R8+URZ], R5 ;  /* 0x00000005080085a7 */ /* 0x000e64000800007f */
[----:B-1----:R-:W-:Y:S05]  /*6670*/  @!P0 BRA `(.L_x_77) ;  /* 0xfffffffc00f08947 */ /* 0x002fea000383ffff */
[----:B------:R-:W-:Y:S05]  /*6680*/  BRA `(.L_x_136) ;  /* 0xffffffe400247947 */ /* 0x000fea000383ffff */
.L_x_78:
[----:B0-----:R0:W1:Y:S02]  /*6690*/  SYNCS.PHASECHK.TRANS64.TRYWAIT P0, [R9+URZ], R4 ;  /* 0x00000004090075a7 */ /* 0x001064000800017f */
[----:B-1----:R-:W-:Y:S05]  /*66a0*/  @!P0 NANOSLEEP.SYNCS 0x989680 ;  /* 0x009896800000895d */ /* 0x002fea0003900000 */
[----:B------:R-:W1:Y:S02]  /*66b0*/  @!P0 SYNCS.PHASECHK.TRANS64 P0, [R9+URZ], R4 ;  /* 0x00000004090085a7 */ /* 0x000e64000800007f */
[----:B-1----:R-:W-:Y:S05]  /*66c0*/  @!P0 BRA `(.L_x_78) ;  /* 0xfffffffc00f08947 */ /* 0x002fea000383ffff */
[----:B------:R-:W-:Y:S05]  /*66d0*/  BRA `(.L_x_137) ;  /* 0xffffffe400347947 */ /* 0x000fea000383ffff */
.L_x_79:
[----:B0-----:R0:W1:Y:S02]  /*66e0*/  SYNCS.PHASECHK.TRANS64.TRYWAIT P0, [R8+URZ], R5 ;  /* 0x00000005080075a7 */ /* 0x001064000800017f */
[----:B-1----:R-:W-:Y:S05]  /*66f0*/  @!P0 NANOSLEEP.SYNCS 0x989680 ;  /* 0x009896800000895d */ /* 0x002fea0003900000 */
[----:B------:R-:W1:Y:S02]  /*6700*/  @!P0 SYNCS.PHASECHK.TRANS64 P0, [R8+URZ], R5 ;  /* 0x00000005080085a7 */ /* 0x000e64000800007f */
[----:B-1----:R-:W-:Y:S05]  /*6710*/  @!P0 BRA `(.L_x_79) ;  /* 0xfffffffc00f08947 */ /* 0x002fea000383ffff */
[----:B------:R-:W-:Y:S05]  /*6720*/  BRA `(.L_x_138) ;  /* 0xffffffe400447947 */ /* 0x000fea000383ffff */
.L_x_80:
[----:B0-----:R0:W1:Y:S02]  /*6730*/  SYNCS.PHASECHK.TRANS64.TRYWAIT P0, [R9+URZ], R4 ;  /* 0x00000004090075a7 */ /* 0x001064000800017f */
[----:B-1----:R-:W-:Y:S05]  /*6740*/  @!P0 NANOSLEEP.SYNCS 0x989680 ;  /* 0x009896800000895d */ /* 0x002fea0003900000 */
[----:B------:R-:W1:Y:S02]  /*6750*/  @!P0 SYNCS.PHASECHK.TRANS64 P0, [R9+URZ], R4 ;  /* 0x00000004090085a7 */ /* 0x000e64000800007f */
[----:B-1----:R-:W-:Y:S05]  /*6760*/  @!P0 BRA `(.L_x_80) ;  /* 0xfffffffc00f08947 */ /* 0x002fea000383ffff */
[----:B------:R-:W-:Y:S05]  /*6770*/  BRA `(.L_x_139) ;  /* 0xffffffe400547947 */ /* 0x000fea000383ffff */
.L_x_81:
[----:B0-----:R0:W1:Y:S02]  /*6780*/  SYNCS.PHASECHK.TRANS64.TRYWAIT P0, [R8+URZ], R5 ;  /* 0x00000005080075a7 */ /* 0x001064000800017f */
[----:B-1----:R-:W-:Y:S05]  /*6790*/  @!P0 NANOSLEEP.SYNCS 0x989680 ;  /* 0x009896800000895d */ /* 0x002fea0003900000 */
[----:B------:R-:W1:Y:S02]  /*67a0*/  @!P0 SYNCS.PHASECHK.TRANS64 P0, [R8+URZ], R5 ;  /* 0x00000005080085a7 */ /* 0x000e64000800007f */
[----:B-1----:R-:W-:Y:S05]  /*67b0*/  @!P0 BRA `(.L_x_81) ;  /* 0xfffffffc00f08947 */ /* 0x002fea000383ffff */
[----:B------:R-:W-:Y:S05]  /*67c0*/  BRA `(.L_x_140) ;  /* 0xffffffe400647947 */ /* 0x000fea000383ffff */
.L_x_82:
[----:B0-----:R0:W1:Y:S02]  /*67d0*/  SYNCS.PHASECHK.TRANS64.TRYWAIT P0, [R9+URZ], R4 ;  /* 0x00000004090075a7 */ /* 0x001064000800017f */
[----:B-1----:R-:W-:Y:S05]  /*67e0*/  @!P0 NANOSLEEP.SYNCS 0x989680 ;  /* 0x009896800000895d */ /* 0x002fea0003900000 */
[----:B------:R-:W1:Y:S02]  /*67f0*/  @!P0 SYNCS.PHASECHK.TRANS64 P0, [R9+URZ], R4 ;  /* 0x00000004090085a7 */ /* 0x000e64000800007f */
[----:B-1----:R-:W-:Y:S05]  /*6800*/  @!P0 BRA `(.L_x_82) ;  /* 0xfffffffc00f08947 */ /* 0x002fea000383ffff */
[----:B------:R-:W-:Y:S05]  /*6810*/  BRA `(.L_x_141) ;  /* 0xffffffe400747947 */ /* 0x000fea000383ffff */
.L_x_83:
[----:B0-----:R0:W1:Y:S02]  /*6820*/  SYNCS.PHASECHK.TRANS64.TRYWAIT P0, [R8+URZ], R5 ;  /* 0x00000005080075a7 */ /* 0x001064000800017f */
[----:B-1----:R-:W-:Y:S05]  /*6830*/  @!P0 NANOSLEEP.SYNCS 0x989680 ;  /* 0x009896800000895d */ /* 0x002fea0003900000 */
[----:B------:R-:W1:Y:S02]  /*6840*/  @!P0 SYNCS.PHASECHK.TRANS64 P0, [R8+URZ], R5 ;  /* 0x00000005080085a7 */ /* 0x000e64000800007f */
[----:B-1----:R-:W-:Y:S05]  /*6850*/  @!P0 BRA `(.L_x_83) ;  /* 0xfffffffc00f08947 */ /* 0x002fea000383ffff */
[----:B------:R-:W-:Y:S05]  /*6860*/  BRA `(.L_x_142) ;  /* 0xffffffe400847947 */ /* 0x000fea000383ffff */
.L_x_84:
[----:B0-----:R0:W1:Y:S02]  /*6870*/  SYNCS.PHASECHK.TRANS64.TRYWAIT P0, [R9+URZ], R4 ;  /* 0x00000004090075a7 */ /* 0x001064000800017f */
[----:B-1----:R-:W-:Y:S05]  /*6880*/  @!P0 NANOSLEEP.SYNCS 0x989680 ;  /* 0x009896800000895d */ /* 0x002fea0003900000 */
[----:B------:R-:W1:Y:S02]  /*6890*/  @!P0 SYNCS.PHASECHK.TRANS64 P0, [R9+URZ], R4 ;  /* 0x00000004090085a7 */ /* 0x000e64000800007f */
[----:B-1----:R-:W-:Y:S05]  /*68a0*/  @!P0 BRA `(.L_x_84) ;  /* 0xfffffffc00f08947 */ /* 0x002fea000383ffff */
[----:B------:R-:W-:Y:S05]  /*68b0*/  BRA `(.L_x_143) ;  /* 0xffffffe400947947 */ /* 0x000fea000383ffff */
.L_x_85:
[----:B0-----:R0:W1:Y:S02]  /*68c0*/  SYNCS.PHASECHK.TRANS64.TRYWAIT P0, [R8+URZ], R5 ;  /* 0x00000005080075a7 */ /* 0x001064000800017f */
[----:B-1----:R-:W-:Y:S05]  /*68d0*/  @!P0 NANOSLEEP.SYNCS 0x989680 ;  /* 0x009896800000895d */ /* 0x002fea0003900000 */
[----:B------:R-:W1:Y:S02]  /*68e0*/  @!P0 SYNCS.PHASECHK.TRANS64 P0, [R8+URZ], R5 ;  /* 0x00000005080085a7 */ /* 0x000e64000800007f */
[----:B-1----:R-:W-:Y:S05]  /*68f0*/  @!P0 BRA `(.L_x_85) ;  /* 0xfffffffc00f08947 */ /* 0x002fea000383ffff */
[----:B------:R-:W-:Y:S05]  /*6900*/  BRA `(.L_x_144) ;  /* 0xffffffe400a47947 */ /* 0x000fea000383ffff */
.L_x_86:
[----:B0-----:R0:W1:Y:S02]  /*6910*/  SYNCS.PHASECHK.TRANS64.TRYWAIT P0, [R9+URZ], R4 ;  /* 0x00000004090075a7 */ /* 0x001064000800017f */
[----:B-1----:R-:W-:Y:S05]  /*6920*/  @!P0 NANOSLEEP.SYNCS 0x989680 ;  /* 0x009896800000895d */ /* 0x002fea0003900000 */
[----:B------:R-:W1:Y:S02]  /*6930*/  @!P0 SYNCS.PHASECHK.TRANS64 P0, [R9+URZ], R4 ;  /* 0x00000004090085a7 */ /* 0x000e64000800007f */
[----:B-1----:R-:W-:Y:S05]  /*6940*/  @!P0 BRA `(.L_x_86) ;  /* 0xfffffffc00f08947 */ /* 0x002fea000383ffff */
[----:B------:R-:W-:Y:S05]  /*6950*/  BRA `(.L_x_145) ;  /* 0xffffffe400b47947 */ /* 0x000fea000383ffff */
.L_x_87:
[----:B0-----:R0:W1:Y:S02]  /*6960*/  SYNCS.PHASECHK.TRANS64.TRYWAIT P0, [R8+URZ], R5 ;  /* 0x00000005080075a7 */ /* 0x001064000800017f */
[----:B-1----:R-:W-:Y:S05]  /*6970*/  @!P0 NANOSLEEP.SYNCS 0x989680 ;  /* 0x009896800000895d */ /* 0x002fea0003900000 */
[----:B------:R-:W1:Y:S02]  /*6980*/  @!P0 SYNCS.PHASECHK.TRANS64 P0, [R8+URZ], R5 ;  /* 0x00000005080085a7 */ /* 0x000e64000800007f */
[----:B-1----:R-:W-:Y:S05]  /*6990*/  @!P0 BRA `(.L_x_87) ;  /* 0xfffffffc00f08947 */ /* 0x002fea000383ffff */
[----:B------:R-:W-:Y:S05]  /*69a0*/  BRA `(.L_x_146) ;  /* 0xffffffe400c47947 */ /* 0x000fea000383ffff */
.L_x_88:
[----:B0-----:R0:W1:Y:S02]  /*69b0*/  SYNCS.PHASECHK.TRANS64.TRYWAIT P0, [R9+URZ], R4 ;  /* 0x00000004090075a7 */ /* 0x001064000800017f */
[----:B-1----:R-:W-:Y:S05]  /*69c0*/  @!P0 NANOSLEEP.SYNCS 0x989680 ;  /* 0x009896800000895d */ /* 0x002fea0003900000 */
[----:B------:R-:W1:Y:S02]  /*69d0*/  @!P0 SYNCS.PHASECHK.TRANS64 P0, [R9+URZ], R4 ;  /* 0x00000004090085a7 */ /* 0x000e64000800007f */
[----:B-1----:R-:W-:Y:S05]  /*69e0*/  @!P0 BRA `(.L_x_88) ;  /* 0xfffffffc00f08947 */ /* 0x002fea000383ffff */
[----:B------:R-:W-:Y:S05]  /*69f0*/  BRA `(.L_x_147) ;  /* 0xffffffe400d47947 */ /* 0x000fea000383ffff */
.L_x_89:
[----:B0-----:R0:W1:Y:S02]  /*6a00*/  SYNCS.PHASECHK.TRANS64.TRYWAIT P0, [R8+URZ], R5 ;  /* 0x00000005080075a7 */ /* 0x001064000800017f */
[----:B-1----:R-:W-:Y:S05]  /*6a10*/  @!P0 NANOSLEEP.SYNCS 0x989680 ;  /* 0x009896800000895d */ /* 0x002fea0003900000 */
[----:B------:R-:W1:Y:S02]  /*6a20*/  @!P0 SYNCS.PHASECHK.TRANS64 P0, [R8+URZ], R5 ;  /* 0x00000005080085a7 */ /* 0x000e64000800007f */
[----:B-1----:R-:W-:Y:S05]  /*6a30*/  @!P0 BRA `(.L_x_89) ;  /* 0xfffffffc00f08947 */ /* 0x002fea000383ffff */
[----:B------:R-:W-:Y:S05]  /*6a40*/  BRA `(.L_x_148) ;  /* 0xffffffe400e47947 */ /* 0x000fea000383ffff */
.L_x_90:
[----:B0-----:R0:W1:Y:S02]  /*6a50*/  SYNCS.PHASECHK.TRANS64.TRYWAIT P0, [R9+URZ], R4 ;  /* 0x00000004090075a7 */ /* 0x001064000800017f */
[----:B-1----:R-:W-:Y:S05]  /*6a60*/  @!P0 NANOSLEEP.SYNCS 0x989680 ;  /* 0x009896800000895d */ /* 0x002fea0003900000 */
[----:B------:R-:W1:Y:S02]  /*6a70*/  @!P0 SYNCS.PHASECHK.TRANS64 P0, [R9+URZ], R4 ;  /* 0x00000004090085a7 */ /* 0x000e64000800007f */
[----:B-1----:R-:W-:Y:S05]  /*6a80*/  @!P0 BRA `(.L_x_90) ;  /* 0xfffffffc00f08947 */ /* 0x002fea000383ffff */
[----:B------:R-:W-:Y:S05]  /*6a90*/  BRA `(.L_x_149) ;  /* 0xffffffe400f47947 */ /* 0x000fea000383ffff */
.L_x_91:
[----:B0-----:R0:W1:Y:S02]  /*6aa0*/  SYNCS.PHASECHK.TRANS64.TRYWAIT P0, [R8+URZ], R5 ;  /* 0x00000005080075a7 */ /* 0x001064000800017f */
[----:B-1----:R-:W-:Y:S05]  /*6ab0*/  @!P0 NANOSLEEP.SYNCS 0x989680 ;  /* 0x009896800000895d */ /* 0x002fea0003900000 */
[----:B------:R-:W1:Y:S02]  /*6ac0*/  @!P0 SYNCS.PHASECHK.TRANS64 P0, [R8+URZ], R5 ;  /* 0x00000005080085a7 */ /* 0x000e64000800007f */
[----:B-1----:R-:W-:Y:S05]  /*6ad0*/  @!P0 BRA `(.L_x_91) ;  /* 0xfffffffc00f08947 */ /* 0x002fea000383ffff */
[----:B------:R-:W-:Y:S05]  /*6ae0*/  BRA `(.L_x_150) ;  /* 0xffffffe800047947 */ /* 0x000fea000383ffff */
.L_x_92:
[----:B0-----:R0:W1:Y:S02]  /*6af0*/  SYNCS.PHASECHK.TRANS64.TRYWAIT P0, [R9+URZ], R4 ;  /* 0x00000004090075a7 */ /* 0x001064000800017f */
[----:B-1----:R-:W-:Y:S05]  /*6b00*/  @!P0 NANOSLEEP.SYNCS 0x989680 ;  /* 0x009896800000895d */ /* 0x002fea0003900000 */
[----:B------:R-:W1:Y:S02]  /*6b10*/  @!P0 SYNCS.PHASECHK.TRANS64 P0, [R9+URZ], R4 ;  /* 0x00000004090085a7 */ /* 0x000e64000800007f */
[----:B-1----:R-:W-:Y:S05]  /*6b20*/  @!P0 BRA `(.L_x_92) ;  /* 0xfffffffc00f08947 */ /* 0x002fea000383ffff */
[----:B------:R-:W-:Y:S05]  /*6b30*/  BRA `(.L_x_151) ;  /* 0xffffffe800147947 */ /* 0x000fea000383ffff */
.L_x_93:
[----:B0-----:R0:W1:Y:S02]  /*6b40*/  SYNCS.PHASECHK.TRANS64.TRYWAIT P0, [R8+URZ], R5 ;  /* 0x00000005080075a7 */ /* 0x001064000800017f */
[----:B-1----:R-:W-:Y:S05]  /*6b50*/  @!P0 NANOSLEEP.SYNCS 0x989680 ;  /* 0x009896800000895d */ /* 0x002fea0003900000 */
[----:B------:R-:W1:Y:S02]  /*6b60*/  @!P0 SYNCS.PHASECHK.TRANS64 P0, [R8+URZ], R5 ;  /* 0x00000005080085a7 */ /* 0x000e64000800007f */
[----:B-1----:R-:W-:Y:S05]  /*6b70*/  @!P0 BRA `(.L_x_93) ;  /* 0xfffffffc00f08947 */ /* 0x002fea000383ffff */
[----:B------:R-:W-:Y:S05]  /*6b80*/  BRA `(.L_x_152) ;  /* 0xffffffe800247947 */ /* 0x000fea000383ffff */
.L_x_94:
[----:B0-----:R0:W1:Y:S02]  /*6b90*/  SYNCS.PHASECHK.TRANS64.TRYWAIT P0, [R9+URZ], R4 ;  /* 0x00000004090075a7 */ /* 0x001064000800017f */
[----:B-1----:R-:W-:Y:S05]  /*6ba0*/  @!P0 NANOSLEEP.SYNCS 0x989680 ;  /* 0x009896800000895d */ /* 0x002fea0003900000 */
[----:B------:R-:W1:Y:S02]  /*6bb0*/  @!P0 SYNCS.PHASECHK.TRANS64 P0, [R9+URZ], R4 ;  /* 0x00000004090085a7 */ /* 0x000e64000800007f */
[----:B-1----:R-:W-:Y:S05]  /*6bc0*/  @!P0 BRA `(.L_x_94) ;  /* 0xfffffffc00f08947 */ /* 0x002fea000383ffff */
[----:B------:R-:W-:Y:S05]  /*6bd0*/  BRA `(.L_x_153) ;  /* 0xffffffe800347947 */ /* 0x000fea000383ffff */
.L_x_95:
[----:B0-----:R0:W1:Y:S02]  /*6be0*/  SYNCS.PHASECHK.TRANS64.TRYWAIT P0, [R8+URZ], R5 ;  /* 0x00000005080075a7 */ /* 0x001064000800017f */
[----:B-1----:R-:W-:Y:S05]  /*6bf0*/  @!P0 NANOSLEEP.SYNCS 0x989680 ;  /* 0x009896800000895d */ /* 0x002fea0003900000 */
[----:B------:R-:W1:Y:S02]  /*6c00*/  @!P0 SYNCS.PHASECHK.TRANS64 P0, [R8+URZ], R5 ;  /* 0x00000005080085a7 */ /* 0x000e64000800007f */
[----:B-1----:R-:W-:Y:S05]  /*6c10*/  @!P0 BRA `(.L_x_95) ;  /* 0xfffffffc00f08947 */ /* 0x002fea000383ffff */
[----:B------:R-:W-:Y:S05]  /*6c20*/  BRA `(.L_x_154) ;  /* 0xffffffe800447947 */ /* 0x000fea000383ffff */
.L_x_96:
[----:B0-----:R0:W1:Y:S02]  /*6c30*/  SYNCS.PHASECHK.TRANS64.TRYWAIT P0, [R9+URZ], R4 ;  /* 0x00000004090075a7 */ /* 0x001064000800017f */
[----:B-1----:R-:W-:Y:S05]  /*6c40*/  @!P0 NANOSLEEP.SYNCS 0x989680 ;  /* 0x009896800000895d */ /* 0x002fea0003900000 */
[----:B------:R-:W1:Y:S02]  /*6c50*/  @!P0 SYNCS.PHASECHK.TRANS64 P0, [R9+URZ], R4 ;  /* 0x00000004090085a7 */ /* 0x000e64000800007f */
[----:B-1----:R-:W-:Y:S05]  /*6c60*/  @!P0 BRA `(.L_x_96) ;  /* 0xfffffffc00f08947 */ /* 0x002fea000383ffff */
[----:B------:R-:W-:Y:S05]  /*6c70*/  BRA `(.L_x_155) ;  /* 0xffffffe800547947 */ /* 0x000fea000383ffff */
.L_x_97:
[----:B0-----:R0:W1:Y:S02]  /*6c80*/  SYNCS.PHASECHK.TRANS64.TRYWAIT P0, [R8+URZ], R5 ;  /* 0x00000005080075a7 */ /* 0x001064000800017f */
[----:B-1----:R-:W-:Y:S05]  /*6c90*/  @!P0 NANOSLEEP.SYNCS 0x989680 ;  /* 0x009896800000895d */ /* 0x002fea0003900000 */
[----:B------:R-:W1:Y:S02]  /*6ca0*/  @!P0 SYNCS.PHASECHK.TRANS64 P0, [R8+URZ], R5 ;  /* 0x00000005080085a7 */ /* 0x000e64000800007f */
[----:B-1----:R-:W-:Y:S05]  /*6cb0*/  @!P0 BRA `(.L_x_97) ;  /* 0xfffffffc00f08947 */ /* 0x002fea000383ffff */
[----:B------:R-:W-:Y:S05]  /*6cc0*/  BRA `(.L_x_156) ;  /* 0xffffffe800647947 */ /* 0x000fea000383ffff */
.L_x_98:
[----:B0-----:R0:W1:Y:S02]  /*6cd0*/  SYNCS.PHASECHK.TRANS64.TRYWAIT P0, [R9+URZ], R4 ;  /* 0x00000004090075a7 */ /* 0x001064000800017f */
[----:B-1----:R-:W-:Y:S05]  /*6ce0*/  @!P0 NANOSLEEP.SYNCS 0x989680 ;  /* 0x009896800000895d */ /* 0x002fea0003900000 */
[----:B------:R-:W1:Y:S02]  /*6cf0*/  @!P0 SYNCS.PHASECHK.TRANS64 P0, [R9+URZ], R4 ;  /* 0x00000004090085a7 */ /* 0x000e64000800007f */
[----:B-1----:R-:W-:Y:S05]  /*6d00*/  @!P0 BRA `(.L_x_98) ;  /* 0xfffffffc00f08947 */ /* 0x002fea000383ffff */
[----:B------:R-:W-:Y:S05]  /*6d10*/  BRA `(.L_x_157) ;  /* 0xffffffe800747947 */ /* 0x000fea000383ffff */
.L_x_99:
[----:B0-----:R0:W1:Y:S02]  /*6d20*/  SYNCS.PHASECHK.TRANS64.TRYWAIT P0, [R8+URZ], R5 ;  /* 0x00000005080075a7 */ /* 0x001064000800017f */
[----:B-1----:R-:W-:Y:S05]  /*6d30*/  @!P0 NANOSLEEP.SYNCS 0x989680 ;  /* 0x009896800000895d */ /* 0x002fea0003900000 */
[----:B------:R-:W1:Y:S02]  /*6d40*/  @!P0 SYNCS.PHASECHK.TRANS64 P0, [R8+URZ], R5 ;  /* 0x00000005080085a7 */ /* 0x000e64000800007f */
[----:B-1----:R-:W-:Y:S05]  /*6d50*/  @!P0 BRA `(.L_x_99) ;  /* 0xfffffffc00f08947 */ /* 0x002fea000383ffff */
[----:B------:R-:W-:Y:S05]  /*6d60*/  BRA `(.L_x_158) ;  /* 0xffffffe800847947 */ /* 0x000fea000383ffff */
.L_x_100:
[----:B0-----:R0:W1:Y:S02]  /*6d70*/  SYNCS.PHASECHK.TRANS64.TRYWAIT P0, [R9+URZ], R4 ;  /* 0x00000004090075a7 */ /* 0x001064000800017f */
[----:B-1----:R-:W-:Y:S05]  /*6d80*/  @!P0 NANOSLEEP.SYNCS 0x989680 ;  /* 0x009896800000895d */ /* 0x002fea0003900000 */
[----:B------:R-:W1:Y:S02]  /*6d90*/  @!P0 SYNCS.PHASECHK.TRANS64 P0, [R9+URZ], R4 ;  /* 0x00000004090085a7 */ /* 0x000e64000800007f */
[----:B-1----:R-:W-:Y:S05]  /*6da0*/  @!P0 BRA `(.L_x_100) ;  /* 0xfffffffc00f08947 */ /* 0x002fea000383ffff */
[----:B------:R-:W-:Y:S05]  /*6db0*/  BRA `(.L_x_159) ;  /* 0xffffffe800947947 */ /* 0x000fea000383ffff */
.L_x_101:
[----:B0-----:R0:W1:Y:S02]  /*6dc0*/  SYNCS.PHASECHK.TRANS64.TRYWAIT P0, [R8+URZ], R5 ;  /* 0x00000005080075a7 */ /* 0x001064000800017f */
[----:B-1----:R-:W-:Y:S05]  /*6dd0*/  @!P0 NANOSLEEP.SYNCS 0x989680 ;  /* 0x009896800000895d */ /* 0x002fea0003900000 */
[----:B------:R-:W1:Y:S02]  /*6de0*/  @!P0 SYNCS.PHASECHK.TRANS64 P0, [R8+URZ], R5 ;  /* 0x00000005080085a7 */ /* 0x000e64000800007f */
[----:B-1----:R-:W-:Y:S05]  /*6df0*/  @!P0 BRA `(.L_x_101) ;  /* 0xfffffffc00f08947 */ /* 0x002fea000383ffff */
[----:B------:R-:W-:Y:S05]  /*6e00*/  BRA `(.L_x_160) ;  /* 0xffffffe800a47947 */ /* 0x000fea000383ffff */
.L_x_102:
[----:B0-----:R0:W1:Y:S02]  /*6e10*/  SYNCS.PHASECHK.TRANS64.TRYWAIT P0, [R9+URZ], R4 ;  /* 0x00000004090075a7 */ /* 0x001064000800017f */
[----:B-1----:R-:W-:Y:S05]  /*6e20*/  @!P0 NANOSLEEP.SYNCS 0x989680 ;  /* 0x009896800000895d */ /* 0x002fea0003900000 */
[----:B------:R-:W1:Y:S02]  /*6e30*/  @!P0 SYNCS.PHASECHK.TRANS64 P0, [R9+URZ], R4 ;  /* 0x00000004090085a7 */ /* 0x000e64000800007f */
[----:B-1----:R-:W-:Y:S05]  /*6e40*/  @!P0 BRA `(.L_x_102) ;  /* 0xfffffffc00f08947 */ /* 0x002fea000383ffff */
[----:B------:R-:W-:Y:S05]  /*6e50*/  BRA `(.L_x_161) ;  /* 0xffffffe800b47947 */ /* 0x000fea000383ffff */
.L_x_103:
[----:B0-----:R0:W1:Y:S02]  /*6e60*/  SYNCS.PHASECHK.TRANS64.TRYWAIT P0, [R8+URZ], R5 ;  /* 0x00000005080075a7 */ /* 0x001064000800017f */
[----:B-1----:R-:W-:Y:S05]  /*6e70*/  @!P0 NANOSLEEP.SYNCS 0x989680 ;  /* 0x009896800000895d */ /* 0x002fea0003900000 */
[----:B------:R-:W1:Y:S02]  /*6e80*/  @!P0 SYNCS.PHASECHK.TRANS64 P0, [R8+URZ], R5 ;  /* 0x00000005080085a7 */ /* 0x000e64000800007f */
[----:B-1----:R-:W-:Y:S05]  /*6e90*/  @!P0 BRA `(.L_x_103) ;  /* 0xfffffffc00f08947 */ /* 0x002fea000383ffff */
[----:B------:R-:W-:Y:S05]  /*6ea0*/  BRA `(.L_x_162) ;  /* 0xffffffe800c47947 */ /* 0x000fea000383ffff */
.L_x_104:
[----:B0-----:R0:W1:Y:S02]  /*6eb0*/  SYNCS.PHASECHK.TRANS64.TRYWAIT P0, [R9+URZ], R4 ;  /* 0x00000004090075a7 */ /* 0x001064000800017f */
[----:B-1----:R-:W-:Y:S05]  /*6ec0*/  @!P0 NANOSLEEP.SYNCS 0x989680 ;  /* 0x009896800000895d */ /* 0x002fea0003900000 */
[----:B------:R-:W1:Y:S02]  /*6ed0*/  @!P0 SYNCS.PHASECHK.TRANS64 P0, [R9+URZ], R4 ;  /* 0x00000004090085a7 */ /* 0x000e64000800007f */
[----:B-1----:R-:W-:Y:S05]  /*6ee0*/  @!P0 BRA `(.L_x_104) ;  /* 0xfffffffc00f08947 */ /* 0x002fea000383ffff */
[----:B------:R-:W-:Y:S05]  /*6ef0*/  BRA `(.L_x_163) ;  /* 0xffffffe800d47947 */ /* 0x000fea000383ffff */
.L_x_105:
[----:B0-----:R0:W1:Y:S02]  /*6f00*/  SYNCS.PHASECHK.TRANS64.TRYWAIT P0, [R8+URZ], R5 ;  /* 0x00000005080075a7 */ /* 0x001064000800017f */
[----:B-1----:R-:W-:Y:S05]  /*6f10*/  @!P0 NANOSLEEP.SYNCS 0x989680 ;  /* 0x009896800000895d */ /* 0x002fea0003900000 */
[----:B------:R-:W1:Y:S02]  /*6f20*/  @!P0 SYNCS.PHASECHK.TRANS64 P0, [R8+URZ], R5 ;  /* 0x00000005080085a7 */ /* 0x000e64000800007f */
[----:B-1----:R-:W-:Y:S05]  /*6f30*/  @!P0 BRA `(.L_x_105) ;  /* 0xfffffffc00f08947 */ /* 0x002fea000383ffff */
[----:B------:R-:W-:Y:S05]  /*6f40*/  BRA `(.L_x_164) ;  /* 0xffffffe800e47947 */ /* 0x000fea000383ffff */
.L_x_106:
[----:B0-----:R0:W1:Y:S02]  /*6f50*/  SYNCS.PHASECHK.TRANS64.TRYWAIT P0, [R9+URZ], R4 ;  /* 0x00000004090075a7 */ /* 0x001064000800017f */
[----:B-1----:R-:W-:Y:S05]  /*6f60*/  @!P0 NANOSLEEP.SYNCS 0x989680 ;  /* 0x009896800000895d */ /* 0x002fea0003900000 */
[----:B------:R-:W1:Y:S02]  /*6f70*/  @!P0 SYNCS.PHASECHK.TRANS64 P0, [R9+URZ], R4 ;  /* 0x00000004090085a7 */ /* 0x000e64000800007f */
[----:B-1----:R-:W-:Y:S05]  /*6f80*/  @!P0 BRA `(.L_x_106) ;  /* 0xfffffffc00f08947 */ /* 0x002fea000383ffff */
[----:B------:R-:W-:Y:S05]  /*6f90*/  BRA `(.L_x_165) ;  /* 0xffffffe800f47947 */ /* 0x000fea000383ffff */
.L_x_107:
[----:B0-----:R0:W1:Y:S02]  /*6fa0*/  SYNCS.PHASECHK.TRANS64.TRYWAIT P0, [R8+URZ], R5 ;  /* 0x00000005080075a7 */ /* 0x001064000800017f */
[----:B-1----:R-:W-:Y:S05]  /*6fb0*/  @!P0 NANOSLEEP.SYNCS 0x989680 ;  /* 0x009896800000895d */ /* 0x002fea0003900000 */
[----:B------:R-:W1:Y:S02]  /*6fc0*/  @!P0 SYNCS.PHASECHK.TRANS64 P0, [R8+URZ], R5 ;  /* 0x00000005080085a7 */ /* 0x000e64000800007f */
[----:B-1----:R-:W-:Y:S05]  /*6fd0*/  @!P0 BRA `(.L_x_107) ;  /* 0xfffffffc00f08947 */ /* 0x002fea000383ffff */
[----:B------:R-:W-:Y:S05]  /*6fe0*/  BRA `(.L_x_166) ;  /* 0xffffffec00047947 */ /* 0x000fea000383ffff */
.L_x_108:
[----:B0-----:R0:W1:Y:S02]  /*6ff0*/  SYNCS.PHASECHK.TRANS64.TRYWAIT P0, [R9+URZ], R4 ;  /* 0x00000004090075a7 */ /* 0x001064000800017f */
[----:B-1----:R-:W-:Y:S05]  /*7000*/  @!P0 NANOSLEEP.SYNCS 0x989680 ;  /* 0x009896800000895d */ /* 0x002fea0003900000 */
[----:B------:R-:W1:Y:S02]  /*7010*/  @!P0 SYNCS.PHASECHK.TRANS64 P0, [R9+URZ], R4 ;  /* 0x00000004090085a7 */ /* 0x000e64000800007f */
[----:B-1----:R-:W-:Y:S05]  /*7020*/  @!P0 BRA `(.L_x_108) ;  /* 0xfffffffc00f08947 */ /* 0x002fea000383ffff */
[----:B------:R-:W-:Y:S05]  /*7030*/  BRA `(.L_x_167) ;  /* 0xffffffec00147947 */ /* 0x000fea000383ffff */
.L_x_109:
[----:B0-----:R0:W1:Y:S02]  /*7040*/  SYNCS.PHASECHK.TRANS64.TRYWAIT P0, [R8+URZ], R5 ;  /* 0x00000005080075a7 */ /* 0x001064000800017f */
[----:B-1----:R-:W-:Y:S05]  /*7050*/  @!P0 NANOSLEEP.SYNCS 0x989680 ;  /* 0x009896800000895d */ /* 0x002fea0003900000 */
[----:B------:R-:W1:Y:S02]  /*7060*/  @!P0 SYNCS.PHASECHK.TRANS64 P0, [R8+URZ], R5 ;  /* 0x00000005080085a7 */ /* 0x000e64000800007f */
[----:B-1----:R-:W-:Y:S05]  /*7070*/  @!P0 BRA `(.L_x_109) ;  /* 0xfffffffc00f08947 */ /* 0x002fea000383ffff */
[----:B------:R-:W-:Y:S05]  /*7080*/  BRA `(.L_x_168) ;  /* 0xffffffec00247947 */ /* 0x000fea000383ffff */
.L_x_110:
[----:B0-----:R0:W1:Y:S02]  /*7090*/  SYNCS.PHASECHK.TRANS64.TRYWAIT P0, [R9+URZ], R4 ;  /* 0x00000004090075a7 */ /* 0x001064000800017f */
[----:B-1----:R-:W-:Y:S05]  /*70a0*/  @!P0 NANOSLEEP.SYNCS 0x989680 ;  /* 0x009896800000895d */ /* 0x002fea0003900000 */
[----:B------:R-:W1:Y:S02]  /*70b0*/  @!P0 SYNCS.PHASECHK.TRANS64 P0, [R9+URZ], R4 ;  /* 0x00000004090085a7 */ /* 0x000e64000800007f */
[----:B-1----:R-:W-:Y:S05]  /*70c0*/  @!P0 BRA `(.L_x_110) ;  /* 0xfffffffc00f08947 */ /* 0x002fea000383ffff */
[----:B------:R-:W-:Y:S05]  /*70d0*/  BRA `(.L_x_169) ;  /* 0xffffffec00347947 */ /* 0x000fea000383ffff */
.L_x_111:
[----:B0-----:R0:W1:Y:S02]  /*70e0*/  SYNCS.PHASECHK.TRANS64.TRYWAIT P0, [R8+URZ], R5 ;  /* 0x00000005080075a7 */ /* 0x001064000800017f */
[----:B-1----:R-:W-:Y:S05]  /*70f0*/  @!P0 NANOSLEEP.SYNCS 0x989680 ;  /* 0x009896800000895d */ /* 0x002fea0003900000 */
[----:B------:R-:W1:Y:S02]  /*7100*/  @!P0 SYNCS.PHASECHK.TRANS64 P0, [R8+URZ], R5 ;  /* 0x00000005080085a7 */ /* 0x000e64000800007f */
[----:B-1----:R-:W-:Y:S05]  /*7110*/  @!P0 BRA `(.L_x_111) ;  /* 0xfffffffc00f08947 */ /* 0x002fea000383ffff */
[----:B------:R-:W-:Y:S05]  /*7120*/  BRA `(.L_x_170) ;  /* 0xffffffec00447947 */ /* 0x000fea000383ffff */
.L_x_112:
[----:B0-----:R0:W1:Y:S02]  /*7130*/  SYNCS.PHASECHK.TRANS64.TRYWAIT P0, [R9+URZ], R4 ;  /* 0x00000004090075a7 */ /* 0x001064000800017f */
[----:B-1----:R-:W-:Y:S05]  /*7140*/  @!P0 NANOSLEEP.SYNCS 0x989680 ;  /* 0x009896800000895d */ /* 0x002fea0003900000 */
[----:B------:R-:W1:Y:S02]  /*7150*/  @!P0 SYNCS.PHASECHK.TRANS64 P0, [R9+URZ], R4 ;  /* 0x00000004090085a7 */ /* 0x000e64000800007f */
[----:B-1----:R-:W-:Y:S05]  /*7160*/  @!P0 BRA `(.L_x_112) ;  /* 0xfffffffc00f08947 */ /* 0x002fea000383ffff */
[----:B------:R-:W-:Y:S05]  /*7170*/  BRA `(.L_x_171) ;  /* 0xffffffec00547947 */ /* 0x000fea000383ffff */
.L_x_113:
[----:B0-----:R0:W1:Y:S02]  /*7180*/  SYNCS.PHASECHK.TRANS64.TRYWAIT P0, [R6+URZ], R5 ;  /* 0x00000005060075a7 */ /* 0x001064000800017f */
[----:B-1----:R-:W-:Y:S05]  /*7190*/  @!P0 NANOSLEEP.SYNCS 0x989680 ;  /* 0x009896800000895d */ /* 0x002fea0003900000 */
[----:B------:R-:W1:Y:S02]  /*71a0*/  @!P0 SYNCS.PHASECHK.TRANS64 P0, [R6+URZ], R5 ;  /* 0x00000005060085a7 */ /* 0x000e64000800007f */
[----:B-1----:R-:W-:Y:S05]  /*71b0*/  @!P0 BRA `(.L_x_113) ;  /* 0xfffffffc00f08947 */ /* 0x002fea000383ffff */
[----:B------:R-:W-:Y:S05]  /*71c0*/  BRA `(.L_x_172) ;  /* 0xffffffec005c7947 */ /* 0x000fea000383ffff */
.L_x_173:
[----:B------:R-:W-:-:S00]  /*71d0*/  BRA `(.L_x_173) ;  /* 0xfffffffc00fc7947 */ /* 0x000fc0000383ffff */
[----:B------:R-:W-:-:S00]  /*71e0*/  NOP ;  /* 0x0000000000007918 */ /* 0x000fc00000000000 */
        /* <DEDUP_REMOVED lines=9> */
.L_x_174:


//--------------------- .nv.global.init           --------------------------
	.section	.nv.global.init,"aw",@progbits
.nv.global.init:
	.type		$str$22,@object
	.size		$str$22,($str$23 - $str$22)
$str$22:
        /*0000*/ 	.byte	0x6b, 0x5f, 0x74, 0x69, 0x6c, 0x65, 0x5f, 0x63, 0x6f, 0x75, 0x6e, 0x74, 0x20, 0x3e, 0x3d, 0x20
        /*0010*/ 	.byte	0x31, 0x00
	.type		$str$23,@object
	.size		$str$23,(__unnamed_1 - $str$23)
$str$23:
        /*0012*/ 	.byte	0x2f, 0x74, 0x6d, 0x70, 0x2f, 0x63, 0x75, 0x74, 0x6c, 0x61, 0x73, 0x73, 0x5f, 0x73, 0x77, 0x65
        /*0022*/ 	.byte	0x65, 0x70, 0x5f, 0x73, 0x72, 0x63, 0x2f, 0x69, 0x6e, 0x63, 0x6c, 0x75, 0x64, 0x65, 0x2f, 0x63
        /*0032*/ 	.byte	0x75, 0x74, 0x6c, 0x61, 0x73, 0x73, 0x2f, 0x67, 0x65, 0x6d, 0x6d, 0x2f, 0x63, 0x6f, 0x6c, 0x6c
        /*0042*/ 	.byte	0x65, 0x63, 0x74, 0x69, 0x76, 0x65, 0x2f, 0x73, 0x6d, 0x39, 0x30, 0x5f, 0x6d, 0x6d, 0x61, 0x5f
        /*0052*/ 	.byte	0x74, 0x6d, 0x61, 0x5f, 0x67, 0x6d, 0x6d, 0x61, 0x5f, 0x73, 0x73, 0x5f, 0x77, 0x61, 0x72, 0x70
        /*0062*/ 	.byte	0x73, 0x70, 0x65, 0x63, 0x69, 0x61, 0x6c, 0x69, 0x7a, 0x65, 0x64, 0x2e, 0x68, 0x70, 0x70, 0x00
	.type		__unnamed_1,@object
	.size		__unnamed_1,(.L_0 - __unnamed_1)
__unnamed_1:
        /*0072*/ 	.byte	0x76, 0x6f, 0x69, 0x64, 0x20, 0x63, 0x75, 0x74, 0x6c, 0x61, 0x73, 0x73, 0x3a, 0x3a, 0x67, 0x65
        /* <DEDUP_REMOVED lines=179> */
        /*0bb2*/ 	.byte	0x3a, 0x3a, 0x69, 0x64, 0x65, 0x6e, 0x74, 0x69, 0x74, 0x79, 0x5d, 0x00
.L_0:


//--------------------- .nv.shared._ZN7cutlass13device_kernelINS_4gemm6kernel13GemmUniversalIN4cute5tupleIJiiiiEEENS1_10collective13CollectiveMmaINS1_34MainloopSm90TmaGmmaWarpSpecializedILi50ENS5_IJNS4_1CILi2EEENSA_ILi1EEESC_EEENS1_32KernelTmaWarpSpecializedPingpongEEENS5_IJNSA_ILi64EEENSA_ILi8EEENSA_ILi32EEEEEENS_6half_tENS5_IJlSC_lEEESK_SL_NS4_8TiledMMAINS4_8MMA_AtomIJNS4_4SM904GMMA24MMA_64x8x16_F32F16F16_SSILNSP_5MajorE0ELSR_0ELNSP_7ScaleInE1ELSS_1EEEEEENS4_6LayoutINS5_IJSC_SC_SC_EEENS5_IJNSA_ILi0EEESX_SX_EEEEENS5_IJNS4_10UnderscoreES10_S10_EEEEENS4_13SM90_TMA_LOADENS4_14ComposedLayoutINS4_7SwizzleILi2ELi4ELi3EEENS4_18smem_ptr_flag_bitsILi16EEENSV_INS5_IJSH_SI_EEENS5_IJSI_SC_EEEEEEEvNS4_8identityENS4_23SM90_TMA_LOAD_MULTICASTES1C_vS1D_EENS_8epilogue10collective6detail29Sm90TmaWarpSpecializedAdapterINS1H_15DefaultEpilogueISK_SL_SL_NS1G_6thread17LinearCombinationISK_Li1EffLNS1L_9ScaleType4KindE0ELNS_15FloatRoundStyleE2ESK_EENS1_15EpilogueDefaultEEEEEvvEEEEvNT_6ParamsE --------------------------
	.section	.nv.shared._ZN7cutlass13device_kernelINS_4gemm6kernel13GemmUniversalIN4cute5tupleIJiiiiEEENS1_10collective13CollectiveMmaINS1_34MainloopSm90TmaGmmaWarpSpecializedILi50ENS5_IJNS4_1CILi2EEENSA_ILi1EEESC_EEENS1_32KernelTmaWarpSpecializedPingpongEEENS5_IJNSA_ILi64EEENSA_ILi8EEENSA_ILi32EEEEEENS_6half_tENS5_IJlSC_lEEESK_SL_NS4_8TiledMMAINS4_8MMA_AtomIJNS4_4SM904GMMA24MMA_64x8x16_F32F16F16_SSILNSP_5MajorE0ELSR_0ELNSP_7ScaleInE1ELSS_1EEEEEENS4_6LayoutINS5_IJSC_SC_SC_EEENS5_IJNSA_ILi0EEESX_SX_EEEEENS5_IJNS4_10UnderscoreES10_S10_EEEEENS4_13SM90_TMA_LOADENS4_14ComposedLayoutINS4_7SwizzleILi2ELi4ELi3EEENS4_18smem_ptr_flag_bitsILi16EEENSV_INS5_IJSH_SI_EEENS5_IJSI_SC_EEEEEEEvNS4_8identityENS4_23SM90_TMA_LOAD_MULTICASTES1C_vS1D_EENS_8epilogue10collective6detail29Sm90TmaWarpSpecializedAdapterINS1H_15DefaultEpilogueISK_SL_SL_NS1G_6thread17LinearCombinationISK_Li1EffLNS1L_9ScaleType4KindE0ELNS_15FloatRoundStyleE2ESK_EENS1_15EpilogueDefaultEEEEEvvEEEEvNT_6ParamsE,"aw",@nobits
	.sectionflags	@""
	.align	16
	.zero		1024


//--------------------- .nv.shared.reserved.0     --------------------------
	.section	.nv.shared.reserved.0,"aw",@nobits
	.weak		__nv_reservedSMEM_offset_0_alias
	.size		__nv_reservedSMEM_offset_0_alias, 0, 0
	.other		__nv_reservedSMEM_offset_0_alias,@"STO_CUDA_RESERVED_SHARED STV_DEFAULT"
__nv_reservedSMEM_offset_0_alias:
	.zero		0


//--------------------- .nv.global                --------------------------
	.section	.nv.global,"aw",@nobits
.nv.global:
	.type		_ZN40_INTERNAL_54ad059e_4_k_cu_65588182_138564cute1_E,@object
	.size		_ZN40_INTERNAL_54ad059e_4_k_cu_65588182_138564cute1_E,(_ZN40_INTERNAL_54ad059e_4_k_cu_65588182_138564cuda3std3__45__cpo6cbeginE - _ZN40_INTERNAL_54ad059e_4_k_cu_65588182_138564cute1_E)
_ZN40_INTERNAL_54ad059e_4_k_cu_65588182_138564cute1_E:
	.zero		1
	.type		_ZN40_INTERNAL_54ad059e_4_k_cu_65588182_138564cuda3std3__45__cpo6cbeginE,@object
	.size		_ZN40_INTERNAL_54ad059e_4_k_cu_65588182_138564cuda3std3__45__cpo6cbeginE,(_ZN40_INTERNAL_54ad059e_4_k_cu_65588182_138564cuda3std3__48in_placeE - _ZN40_INTERNAL_54ad059e_4_k_cu_65588182_138564cuda3std3__45__cpo6cbeginE)
_ZN40_INTERNAL_54ad059e_4_k_cu_65588182_138564cuda3std3__45__cpo6cbeginE:
	.zero		1
	.type		_ZN40_INTERNAL_54ad059e_4_k_cu_65588182_138564cuda3std3__48in_placeE,@object
	.size		_ZN40_INTERNAL_54ad059e_4_k_cu_65588182_138564cuda3std3__48in_placeE,(_ZN40_INTERNAL_54ad059e_4_k_cu_65588182_138564cuda3std6ranges3__45__cpo9iter_moveE - _ZN40_INTERNAL_54ad059e_4_k_cu_65588182_138564cuda3std3__48in_placeE)
_ZN40_INTERNAL_54ad059e_4_k_cu_65588182_138564cuda3std3__48in_placeE:
	.zero		1
	.type		_ZN40_INTERNAL_54ad059e_4_k_cu_65588182_138564cuda3std6ranges3__45__cpo9iter_moveE,@object
	.size		_ZN40_INTERNAL_54ad059e_4_k_cu_65588182_138564cuda3std6ranges3__45__cpo9iter_moveE,(_ZN40_INTERNAL_54ad059e_4_k_cu_65588182_138564cuda3std3__45__cpo5beginE - _ZN40_INTERNAL_54ad059e_4_k_cu_65588182_138564cuda3std6ranges3__45__cpo9iter_moveE)
_ZN40_INTERNAL_54ad059e_4_k_cu_65588182_138564cuda3std6ranges3__45__cpo9iter_moveE:
	.zero		1
	.type		_ZN40_INTERNAL_54ad059e_4_k_cu_65588182_138564cuda3std3__45__cpo5beginE,@object
	.size		_ZN40_INTERNAL_54ad059e_4_k_cu_65588182_138564cuda3std3__45__cpo5beginE,(_ZN40_INTERNAL_54ad059e_4_k_cu_65588182_138564cuda3std3__442_GLOBAL__N__54ad059e_4_k_cu_65588182_138566ignoreE - _ZN40_INTERNAL_54ad059e_4_k_cu_65588182_138564cuda3std3__45__cpo5beginE)
_ZN40_INTERNAL_54ad059e_4_k_cu_65588182_138564cuda3std3__45__cpo5beginE:
	.zero		1
	.type		_ZN40_INTERNAL_54ad059e_4_k_cu_65588182_138564cuda3std3__442_GLOBAL__N__54ad059e_4_k_cu_65588182_138566ignoreE,@object
	.size		_ZN40_INTERNAL_54ad059e_4_k_cu_65588182_138564cuda3std3__442_GLOBAL__N__54ad059e_4_k_cu_65588182_138566ignoreE,(_ZN40_INTERNAL_54ad059e_4_k_cu_65588182_138564cute7productE - _ZN40_INTERNAL_54ad059e_4_k_cu_65588182_138564cuda3std3__442_GLOBAL__N__54ad059e_4_k_cu_65588182_138566ignoreE)
_ZN40_INTERNAL_54ad059e_4_k_cu_65588182_138564cuda3std3__442_GLOBAL__N__54ad059e_4_k_cu_65588182_138566ignoreE:
	.zero		1
	.type		_ZN40_INTERNAL_54ad059e_4_k_cu_65588182_138564cute7productE,@object
	.size		_ZN40_INTERNAL_54ad059e_4_k_cu_65588182_138564cute7productE,(_ZN40_INTERNAL_54ad059e_4_k_cu_65588182_138564cuda3std3__45__cpo3endE - _ZN40_INTERNAL_54ad059e_4_k_cu_65588182_138564cute7productE)
_ZN40_INTERNAL_54ad059e_4_k_cu_65588182_138564cute7productE:
	.zero		1
	.type		_ZN40_INTERNAL_54ad059e_4_k_cu_65588182_138564cuda3std3__45__cpo3endE,@object
	.size		_ZN40_INTERNAL_54ad059e_4_k_cu_65588182_138564cuda3std3__45__cpo3endE,(_ZN40_INTERNAL_54ad059e_4_k_cu_65588182_138564cuda3std3__419piecewise_constructE - _ZN40_INTERNAL_54ad059e_4_k_cu_65588182_138564cuda3std3__45__cpo3endE)
_ZN40_INTERNAL_54ad059e_4_k_cu_65588182_138564cuda3std3__45__cpo3endE:
	.zero		1
	.type		_ZN40_INTERNAL_54ad059e_4_k_cu_65588182_138564cuda3std3__419piecewise_constructE,@object
	.size		_ZN40_INTERNAL_54ad059e_4_k_cu_65588182_138564cuda3std3__419piecewise_constructE,(_ZN40_INTERNAL_54ad059e_4_k_cu_65588182_138564cuda3std3__45__cpo4cendE - _ZN40_INTERNAL_54ad059e_4_k_cu_65588182_138564cuda3std3__419piecewise_constructE)
_ZN40_INTERNAL_54ad059e_4_k_cu_65588182_138564cuda3std3__419piecewise_constructE:
	.zero		1
	.type		_ZN40_INTERNAL_54ad059e_4_k_cu_65588182_138564cuda3std3__45__cpo4cendE,@object
	.size		_ZN40_INTERNAL_54ad059e_4_k_cu_65588182_138564cuda3std3__45__cpo4cendE,(_ZN40_INTERNAL_54ad059e_4_k_cu_65588182_138564cuda3std6ranges3__45__cpo4swapE - _ZN40_INTERNAL_54ad059e_4_k_cu_65588182_138564cuda3std3__45__cpo4cendE)
_ZN40_INTERNAL_54ad059e_4_k_cu_65588182_138564cuda3std3__45__cpo4cendE:
	.zero		1
	.type		_ZN40_INTERNAL_54ad059e_4_k_cu_65588182_138564cuda3std6ranges3__45__cpo4swapE,@object
	.size		_ZN40_INTERNAL_54ad059e_4_k_cu_65588182_138564cuda3std6ranges3__45__cpo4swapE,(.L_8 - _ZN40_INTERNAL_54ad059e_4_k_cu_65588182_138564cuda3std6ranges3__45__cpo4swapE)
_ZN40_INTERNAL_54ad059e_4_k_cu_65588182_138564cuda3std6ranges3__45__cpo4swapE:
	.zero		1
.L_8:


//--------------------- .nv.constant0._ZN7cutlass13device_kernelINS_4gemm6kernel13GemmUniversalIN4cute5tupleIJiiiiEEENS1_10collective13CollectiveMmaINS1_34MainloopSm90TmaGmmaWarpSpecializedILi50ENS5_IJNS4_1CILi2EEENSA_ILi1EEESC_EEENS1_32KernelTmaWarpSpecializedPingpongEEENS5_IJNSA_ILi64EEENSA_ILi8EEENSA_ILi32EEEEEENS_6half_tENS5_IJlSC_lEEESK_SL_NS4_8TiledMMAINS4_8MMA_AtomIJNS4_4SM904GMMA24MMA_64x8x16_F32F16F16_SSILNSP_5MajorE0ELSR_0ELNSP_7ScaleInE1ELSS_1EEEEEENS4_6LayoutINS5_IJSC_SC_SC_EEENS5_IJNSA_ILi0EEESX_SX_EEEEENS5_IJNS4_10UnderscoreES10_S10_EEEEENS4_13SM90_TMA_LOADENS4_14ComposedLayoutINS4_7SwizzleILi2ELi4ELi3EEENS4_18smem_ptr_flag_bitsILi16EEENSV_INS5_IJSH_SI_EEENS5_IJSI_SC_EEEEEEEvNS4_8identityENS4_23SM90_TMA_LOAD_MULTICASTES1C_vS1D_EENS_8epilogue10collective6detail29Sm90TmaWarpSpecializedAdapterINS1H_15DefaultEpilogueISK_SL_SL_NS1G_6thread17LinearCombinationISK_Li1EffLNS1L_9ScaleType4KindE0ELNS_15FloatRoundStyleE2ESK_EENS1_15EpilogueDefaultEEEEEvvEEEEvNT_6ParamsE --------------------------
	.section	.nv.constant0._ZN7cutlass13device_kernelINS_4gemm6kernel13GemmUniversalIN4cute5tupleIJiiiiEEENS1_10collective13CollectiveMmaINS1_34MainloopSm90TmaGmmaWarpSpecializedILi50ENS5_IJNS4_1CILi2EEENSA_ILi1EEESC_EEENS1_32KernelTmaWarpSpecializedPingpongEEENS5_IJNSA_ILi64EEENSA_ILi8EEENSA_ILi32EEEEEENS_6half_tENS5_IJlSC_lEEESK_SL_NS4_8TiledMMAINS4_8MMA_AtomIJNS4_4SM904GMMA24MMA_64x8x16_F32F16F16_SSILNSP_5MajorE0ELSR_0ELNSP_7ScaleInE1ELSS_1EEEEEENS4_6LayoutINS5_IJSC_SC_SC_EEENS5_IJNSA_ILi0EEESX_SX_EEEEENS5_IJNS4_10UnderscoreES10_S10_EEEEENS4_13SM90_TMA_LOADENS4_14ComposedLayoutINS4_7SwizzleILi2ELi4ELi3EEENS4_18smem_ptr_flag_bitsILi16EEENSV_INS5_IJSH_SI_EEENS5_IJSI_SC_EEEEEEEvNS4_8identityENS4_23SM90_TMA_LOAD_MULTICASTES1C_vS1D_EENS_8epilogue10collective6detail29Sm90TmaWarpSpecializedAdapterINS1H_15DefaultEpilogueISK_SL_SL_NS1G_6thread17LinearCombinationISK_Li1EffLNS1L_9ScaleType4KindE0ELNS_15FloatRoundStyleE2ESK_EENS1_15EpilogueDefaultEEEEEvvEEEEvNT_6ParamsE,"a",@progbits
	.sectionflags	@""
	.align	4
.nv.constant0._ZN7cutlass13device_kernelINS_4gemm6kernel13GemmUniversalIN4cute5tupleIJiiiiEEENS1_10collective13CollectiveMmaINS1_34MainloopSm90TmaGmmaWarpSpecializedILi50ENS5_IJNS4_1CILi2EEENSA_ILi1EEESC_EEENS1_32KernelTmaWarpSpecializedPingpongEEENS5_IJNSA_ILi64EEENSA_ILi8EEENSA_ILi32EEEEEENS_6half_tENS5_IJlSC_lEEESK_SL_NS4_8TiledMMAINS4_8MMA_AtomIJNS4_4SM904GMMA24MMA_64x8x16_F32F16F16_SSILNSP_5MajorE0ELSR_0ELNSP_7ScaleInE1ELSS_1EEEEEENS4_6LayoutINS5_IJSC_SC_SC_EEENS5_IJNSA_ILi0EEESX_SX_EEEEENS5_IJNS4_10UnderscoreES10_S10_EEEEENS4_13SM90_TMA_LOADENS4_14ComposedLayoutINS4_7SwizzleILi2ELi4ELi3EEENS4_18smem_ptr_flag_bitsILi16EEENSV_INS5_IJSH_SI_EEENS5_IJSI_SC_EEEEEEEvNS4_8identityENS4_23SM90_TMA_LOAD_MULTICASTES1C_vS1D_EENS_8epilogue10collective6detail29Sm90TmaWarpSpecializedAdapterINS1H_15DefaultEpilogueISK_SL_SL_NS1G_6thread17LinearCombinationISK_Li1EffLNS1L_9ScaleType4KindE0ELNS_15FloatRoundStyleE2ESK_EENS1_15EpilogueDefaultEEEEEvvEEEEvNT_6ParamsE:
	.zero		1664


//--------------------- SYMBOLS --------------------------

	.type		.nv.reservedSmem.offset0,@object
	.size		.nv.reservedSmem.offset0,0x4
	.type		__assertfail,@function
